//
// Generated by NVIDIA NVVM Compiler
//
// Compiler Build ID: CL-36424714
// Cuda compilation tools, release 13.0, V13.0.88
// Based on NVVM 20.0.0
//

.version 9.0
.target sm_100
.address_size 64

	// .globl	_Z4scanPiS_i
// _ZZ4scanPiS_iE4temp has been demoted

.visible .entry _Z4scanPiS_i(
	.param .u64 .ptr .align 1 _Z4scanPiS_i_param_0,
	.param .u64 .ptr .align 1 _Z4scanPiS_i_param_1,
	.param .u32 _Z4scanPiS_i_param_2
)
{
	.reg .pred 	%p<23>;
	.reg .b32 	%r<104>;
	.reg .b64 	%rd<9>;
	// demoted variable
	.shared .align 4 .b8 _ZZ4scanPiS_iE4temp[1024];
	ld.param.u64 	%rd3, [_Z4scanPiS_i_param_0];
	ld.param.u64 	%rd2, [_Z4scanPiS_i_param_1];
	cvta.to.global.u64 	%rd4, %rd3;
	mov.u32 	%r1, %tid.x;
	mov.u32 	%r2, %ctaid.x;
	mov.u32 	%r10, %ntid.x;
	mad.lo.s32 	%r3, %r2, %r10, %r1;
	setp.gt.s32 	%p1, %r3, 99999999;
	mul.wide.s32 	%rd5, %r3, 4;
	add.s64 	%rd1, %rd4, %rd5;
	mov.b32 	%r103, 0;
	@%p1 bra 	$L__BB0_2;
	ld.global.u32 	%r103, [%rd1];
$L__BB0_2:
	shl.b32 	%r11, %r1, 2;
	mov.u32 	%r12, _ZZ4scanPiS_iE4temp;
	add.s32 	%r6, %r12, %r11;
	st.shared.u32 	[%r6], %r103;
	bar.sync 	0;
	shl.b32 	%r13, %r1, 1;
	add.s32 	%r7, %r13, 2;
	setp.gt.u32 	%p2, %r1, 127;
	add.s32 	%r8, %r6, %r11;
	@%p2 bra 	$L__BB0_4;
	ld.shared.u32 	%r14, [%r8];
	ld.shared.u32 	%r15, [%r8+4];
	add.s32 	%r16, %r15, %r14;
	st.shared.u32 	[%r8+4], %r16;
$L__BB0_4:
	bar.sync 	0;
	setp.gt.u32 	%p3, %r1, 63;
	@%p3 bra 	$L__BB0_6;
	shl.b32 	%r17, %r7, 3;
	add.s32 	%r19, %r12, %r17;
	ld.shared.u32 	%r20, [%r19+-12];
	ld.shared.u32 	%r21, [%r19+-4];
	add.s32 	%r22, %r21, %r20;
	st.shared.u32 	[%r19+-4], %r22;
$L__BB0_6:
	bar.sync 	0;
	setp.gt.u32 	%p4, %r1, 31;
	@%p4 bra 	$L__BB0_8;
	shl.b32 	%r23, %r7, 4;
	add.s32 	%r25, %r12, %r23;
	ld.shared.u32 	%r26, [%r25+-20];
	ld.shared.u32 	%r27, [%r25+-4];
	add.s32 	%r28, %r27, %r26;
	st.shared.u32 	[%r25+-4], %r28;
$L__BB0_8:
	bar.sync 	0;
	setp.gt.u32 	%p5, %r1, 15;
	@%p5 bra 	$L__BB0_10;
	shl.b32 	%r29, %r7, 5;
	add.s32 	%r31, %r12, %r29;
	ld.shared.u32 	%r32, [%r31+-36];
	ld.shared.u32 	%r33, [%r31+-4];
	add.s32 	%r34, %r33, %r32;
	st.shared.u32 	[%r31+-4], %r34;
$L__BB0_10:
	bar.sync 	0;
	setp.gt.u32 	%p6, %r1, 7;
	@%p6 bra 	$L__BB0_12;
	shl.b32 	%r35, %r7, 6;
	add.s32 	%r37, %r12, %r35;
	ld.shared.u32 	%r38, [%r37+-68];
	ld.shared.u32 	%r39, [%r37+-4];
	add.s32 	%r40, %r39, %r38;
	st.shared.u32 	[%r37+-4], %r40;
$L__BB0_12:
	bar.sync 	0;
	setp.gt.u32 	%p7, %r1, 3;
	@%p7 bra 	$L__BB0_14;
	shl.b32 	%r41, %r7, 7;
	add.s32 	%r43, %r12, %r41;
	ld.shared.u32 	%r44, [%r43+-132];
	ld.shared.u32 	%r45, [%r43+-4];
	add.s32 	%r46, %r45, %r44;
	st.shared.u32 	[%r43+-4], %r46;
$L__BB0_14:
	bar.sync 	0;
	setp.gt.u32 	%p8, %r1, 1;
	@%p8 bra 	$L__BB0_16;
	shl.b32 	%r47, %r7, 8;
	add.s32 	%r49, %r12, %r47;
	ld.shared.u32 	%r50, [%r49+-260];
	ld.shared.u32 	%r51, [%r49+-4];
	add.s32 	%r52, %r51, %r50;
	st.shared.u32 	[%r49+-4], %r52;
$L__BB0_16:
	bar.sync 	0;
	setp.ne.s32 	%p9, %r1, 0;
	@%p9 bra 	$L__BB0_18;
	ld.shared.u32 	%r53, [_ZZ4scanPiS_iE4temp+508];
	ld.shared.u32 	%r54, [_ZZ4scanPiS_iE4temp+1020];
	add.s32 	%r55, %r54, %r53;
	st.shared.u32 	[_ZZ4scanPiS_iE4temp+1020], %r55;
$L__BB0_18:
	setp.ne.s32 	%p10, %r1, 0;
	bar.sync 	0;
	setp.eq.s64 	%p11, %rd2, 0;
	or.pred  	%p12, %p10, %p11;
	@%p12 bra 	$L__BB0_20;
	ld.shared.u32 	%r56, [_ZZ4scanPiS_iE4temp+1020];
	cvta.to.global.u64 	%rd6, %rd2;
	mul.wide.u32 	%rd7, %r2, 4;
	add.s64 	%rd8, %rd6, %rd7;
	st.global.u32 	[%rd8], %r56;
	bra.uni 	$L__BB0_21;
$L__BB0_20:
	setp.ne.s32 	%p13, %r1, 0;
	@%p13 bra 	$L__BB0_22;
$L__BB0_21:
	mov.b32 	%r57, 0;
	st.shared.u32 	[_ZZ4scanPiS_iE4temp+1020], %r57;
$L__BB0_22:
	setp.ne.s32 	%p14, %r1, 0;
	bar.sync 	0;
	@%p14 bra 	$L__BB0_24;
	ld.shared.u32 	%r58, [_ZZ4scanPiS_iE4temp+508];
	ld.shared.u32 	%r59, [_ZZ4scanPiS_iE4temp+1020];
	st.shared.u32 	[_ZZ4scanPiS_iE4temp+508], %r59;
	add.s32 	%r60, %r59, %r58;
	st.shared.u32 	[_ZZ4scanPiS_iE4temp+1020], %r60;
$L__BB0_24:
	setp.gt.u32 	%p15, %r1, 1;
	bar.sync 	0;
	@%p15 bra 	$L__BB0_26;
	shl.b32 	%r61, %r7, 8;
	add.s32 	%r63, %r12, %r61;
	ld.shared.u32 	%r64, [%r63+-260];
	ld.shared.u32 	%r65, [%r63+-4];
	st.shared.u32 	[%r63+-260], %r65;
	add.s32 	%r66, %r65, %r64;
	st.shared.u32 	[%r63+-4], %r66;
$L__BB0_26:
	setp.gt.u32 	%p16, %r1, 3;
	bar.sync 	0;
	@%p16 bra 	$L__BB0_28;
	shl.b32 	%r67, %r7, 7;
	add.s32 	%r69, %r12, %r67;
	ld.shared.u32 	%r70, [%r69+-132];
	ld.shared.u32 	%r71, [%r69+-4];
	st.shared.u32 	[%r69+-132], %r71;
	add.s32 	%r72, %r71, %r70;
	st.shared.u32 	[%r69+-4], %r72;
$L__BB0_28:
	setp.gt.u32 	%p17, %r1, 7;
	bar.sync 	0;
	@%p17 bra 	$L__BB0_30;
	shl.b32 	%r73, %r7, 6;
	add.s32 	%r75, %r12, %r73;
	ld.shared.u32 	%r76, [%r75+-68];
	ld.shared.u32 	%r77, [%r75+-4];
	st.shared.u32 	[%r75+-68], %r77;
	add.s32 	%r78, %r77, %r76;
	st.shared.u32 	[%r75+-4], %r78;
$L__BB0_30:
	setp.gt.u32 	%p18, %r1, 15;
	bar.sync 	0;
	@%p18 bra 	$L__BB0_32;
	shl.b32 	%r79, %r7, 5;
	add.s32 	%r81, %r12, %r79;
	ld.shared.u32 	%r82, [%r81+-36];
	ld.shared.u32 	%r83, [%r81+-4];
	st.shared.u32 	[%r81+-36], %r83;
	add.s32 	%r84, %r83, %r82;
	st.shared.u32 	[%r81+-4], %r84;
$L__BB0_32:
	setp.gt.u32 	%p19, %r1, 31;
	bar.sync 	0;
	@%p19 bra 	$L__BB0_34;
	shl.b32 	%r85, %r7, 4;
	add.s32 	%r87, %r12, %r85;
	ld.shared.u32 	%r88, [%r87+-20];
	ld.shared.u32 	%r89, [%r87+-4];
	st.shared.u32 	[%r87+-20], %r89;
	add.s32 	%r90, %r89, %r88;
	st.shared.u32 	[%r87+-4], %r90;
$L__BB0_34:
	setp.gt.u32 	%p20, %r1, 63;
	bar.sync 	0;
	@%p20 bra 	$L__BB0_36;
	shl.b32 	%r91, %r7, 3;
	add.s32 	%r93, %r12, %r91;
	ld.shared.u32 	%r94, [%r93+-12];
	ld.shared.u32 	%r95, [%r93+-4];
	st.shared.u32 	[%r93+-12], %r95;
	add.s32 	%r96, %r95, %r94;
	st.shared.u32 	[%r93+-4], %r96;
$L__BB0_36:
	setp.gt.u32 	%p21, %r1, 127;
	bar.sync 	0;
	@%p21 bra 	$L__BB0_38;
	ld.shared.u32 	%r97, [%r8];
	ld.shared.u32 	%r98, [%r8+4];
	st.shared.u32 	[%r8], %r98;
	add.s32 	%r99, %r98, %r97;
	st.shared.u32 	[%r8+4], %r99;
$L__BB0_38:
	setp.gt.s32 	%p22, %r3, 99999999;
	bar.sync 	0;
	@%p22 bra 	$L__BB0_40;
	ld.shared.u32 	%r100, [%r6];
	ld.global.u32 	%r101, [%rd1];
	add.s32 	%r102, %r101, %r100;
	st.global.u32 	[%rd1], %r102;
$L__BB0_40:
	ret;

}
	// .globl	_Z10add_blocksPii
.visible .entry _Z10add_blocksPii(
	.param .u64 .ptr .align 1 _Z10add_blocksPii_param_0,
	.param .u32 _Z10add_blocksPii_param_1
)
{
	.reg .pred 	%p<12>;
	.reg .b32 	%r<112>;
	.reg .b64 	%rd<39>;

	ld.param.u64 	%rd9, [_Z10add_blocksPii_param_0];
	ld.param.u32 	%r21, [_Z10add_blocksPii_param_1];
	cvta.to.global.u64 	%rd1, %rd9;
	mov.u32 	%r22, %tid.x;
	setp.ne.s32 	%p1, %r22, 0;
	setp.lt.s32 	%p2, %r21, 2;
	or.pred  	%p3, %p1, %p2;
	@%p3 bra 	$L__BB1_14;
	add.s32 	%r1, %r21, -1;
	add.s32 	%r24, %r21, -2;
	and.b32  	%r2, %r1, 15;
	setp.lt.u32 	%p4, %r24, 15;
	mov.b32 	%r108, 1;
	@%p4 bra 	$L__BB1_5;
	and.b32  	%r26, %r1, -16;
	neg.s32 	%r106, %r26;
	add.s64 	%rd37, %rd1, 32;
	mov.b32 	%r105, 0;
$L__BB1_3:
	.pragma "nounroll";
	ld.global.u32 	%r27, [%rd37+-32];
	ld.global.u32 	%r28, [%rd37+-28];
	add.s32 	%r29, %r28, %r27;
	st.global.u32 	[%rd37+-28], %r29;
	ld.global.u32 	%r30, [%rd37+-24];
	add.s32 	%r31, %r30, %r29;
	st.global.u32 	[%rd37+-24], %r31;
	ld.global.u32 	%r32, [%rd37+-20];
	add.s32 	%r33, %r32, %r31;
	st.global.u32 	[%rd37+-20], %r33;
	ld.global.u32 	%r34, [%rd37+-16];
	add.s32 	%r35, %r34, %r33;
	st.global.u32 	[%rd37+-16], %r35;
	ld.global.u32 	%r36, [%rd37+-12];
	add.s32 	%r37, %r36, %r35;
	st.global.u32 	[%rd37+-12], %r37;
	ld.global.u32 	%r38, [%rd37+-8];
	add.s32 	%r39, %r38, %r37;
	st.global.u32 	[%rd37+-8], %r39;
	ld.global.u32 	%r40, [%rd37+-4];
	add.s32 	%r41, %r40, %r39;
	st.global.u32 	[%rd37+-4], %r41;
	ld.global.u32 	%r42, [%rd37];
	add.s32 	%r43, %r42, %r41;
	st.global.u32 	[%rd37], %r43;
	ld.global.u32 	%r44, [%rd37+4];
	add.s32 	%r45, %r44, %r43;
	st.global.u32 	[%rd37+4], %r45;
	ld.global.u32 	%r46, [%rd37+8];
	add.s32 	%r47, %r46, %r45;
	st.global.u32 	[%rd37+8], %r47;
	ld.global.u32 	%r48, [%rd37+12];
	add.s32 	%r49, %r48, %r47;
	st.global.u32 	[%rd37+12], %r49;
	ld.global.u32 	%r50, [%rd37+16];
	add.s32 	%r51, %r50, %r49;
	st.global.u32 	[%rd37+16], %r51;
	ld.global.u32 	%r52, [%rd37+20];
	add.s32 	%r53, %r52, %r51;
	st.global.u32 	[%rd37+20], %r53;
	ld.global.u32 	%r54, [%rd37+24];
	add.s32 	%r55, %r54, %r53;
	st.global.u32 	[%rd37+24], %r55;
	ld.global.u32 	%r56, [%rd37+28];
	add.s32 	%r57, %r56, %r55;
	st.global.u32 	[%rd37+28], %r57;
	ld.global.u32 	%r58, [%rd37+32];
	add.s32 	%r59, %r58, %r57;
	st.global.u32 	[%rd37+32], %r59;
	add.s32 	%r106, %r106, 16;
	add.s32 	%r105, %r105, 16;
	add.s64 	%rd37, %rd37, 64;
	setp.ne.s32 	%p5, %r106, 0;
	@%p5 bra 	$L__BB1_3;
	add.s32 	%r108, %r105, 1;
$L__BB1_5:
	setp.eq.s32 	%p6, %r2, 0;
	@%p6 bra 	$L__BB1_14;
	and.b32  	%r10, %r1, 7;
	setp.lt.u32 	%p7, %r2, 8;
	@%p7 bra 	$L__BB1_8;
	mul.wide.s32 	%rd10, %r108, 4;
	add.s64 	%rd11, %rd1, %rd10;
	ld.global.u32 	%r60, [%rd11+-4];
	mul.wide.u32 	%rd12, %r108, 4;
	add.s64 	%rd13, %rd1, %rd12;
	ld.global.u32 	%r61, [%rd13];
	add.s32 	%r62, %r61, %r60;
	st.global.u32 	[%rd13], %r62;
	add.s32 	%r63, %r108, 1;
	mul.wide.u32 	%rd14, %r63, 4;
	add.s64 	%rd15, %rd1, %rd14;
	ld.global.u32 	%r64, [%rd15];
	add.s32 	%r65, %r64, %r62;
	st.global.u32 	[%rd15], %r65;
	add.s32 	%r66, %r108, 2;
	ld.global.u32 	%r67, [%rd11+4];
	mul.wide.u32 	%rd16, %r66, 4;
	add.s64 	%rd17, %rd1, %rd16;
	ld.global.u32 	%r68, [%rd17];
	add.s32 	%r69, %r68, %r67;
	st.global.u32 	[%rd17], %r69;
	add.s32 	%r70, %r108, 3;
	ld.global.u32 	%r71, [%rd11+8];
	mul.wide.u32 	%rd18, %r70, 4;
	add.s64 	%rd19, %rd1, %rd18;
	ld.global.u32 	%r72, [%rd19];
	add.s32 	%r73, %r72, %r71;
	st.global.u32 	[%rd19], %r73;
	add.s32 	%r74, %r108, 4;
	ld.global.u32 	%r75, [%rd11+12];
	mul.wide.u32 	%rd20, %r74, 4;
	add.s64 	%rd21, %rd1, %rd20;
	ld.global.u32 	%r76, [%rd21];
	add.s32 	%r77, %r76, %r75;
	st.global.u32 	[%rd21], %r77;
	add.s32 	%r78, %r108, 5;
	ld.global.u32 	%r79, [%rd11+16];
	mul.wide.u32 	%rd22, %r78, 4;
	add.s64 	%rd23, %rd1, %rd22;
	ld.global.u32 	%r80, [%rd23];
	add.s32 	%r81, %r80, %r79;
	st.global.u32 	[%rd23], %r81;
	add.s32 	%r82, %r108, 6;
	ld.global.u32 	%r83, [%rd11+20];
	mul.wide.u32 	%rd24, %r82, 4;
	add.s64 	%rd25, %rd1, %rd24;
	ld.global.u32 	%r84, [%rd25];
	add.s32 	%r85, %r84, %r83;
	st.global.u32 	[%rd25], %r85;
	ld.global.u32 	%r86, [%rd11+24];
	ld.global.u32 	%r87, [%rd13+28];
	add.s32 	%r88, %r87, %r86;
	st.global.u32 	[%rd13+28], %r88;
	add.s32 	%r108, %r108, 8;
$L__BB1_8:
	setp.eq.s32 	%p8, %r10, 0;
	@%p8 bra 	$L__BB1_14;
	and.b32  	%r13, %r1, 3;
	setp.lt.u32 	%p9, %r10, 4;
	@%p9 bra 	$L__BB1_11;
	mul.wide.s32 	%rd26, %r108, 4;
	add.s64 	%rd27, %rd1, %rd26;
	ld.global.u32 	%r89, [%rd27+-4];
	mul.wide.u32 	%rd28, %r108, 4;
	add.s64 	%rd29, %rd1, %rd28;
	ld.global.u32 	%r90, [%rd29];
	add.s32 	%r91, %r90, %r89;
	st.global.u32 	[%rd29], %r91;
	add.s32 	%r92, %r108, 1;
	mul.wide.u32 	%rd30, %r92, 4;
	add.s64 	%rd31, %rd1, %rd30;
	ld.global.u32 	%r93, [%rd31];
	add.s32 	%r94, %r93, %r91;
	st.global.u32 	[%rd31], %r94;
	add.s32 	%r95, %r108, 2;
	ld.global.u32 	%r96, [%rd27+4];
	mul.wide.u32 	%rd32, %r95, 4;
	add.s64 	%rd33, %rd1, %rd32;
	ld.global.u32 	%r97, [%rd33];
	add.s32 	%r98, %r97, %r96;
	st.global.u32 	[%rd33], %r98;
	ld.global.u32 	%r99, [%rd27+8];
	ld.global.u32 	%r100, [%rd29+12];
	add.s32 	%r101, %r100, %r99;
	st.global.u32 	[%rd29+12], %r101;
	add.s32 	%r108, %r108, 4;
$L__BB1_11:
	setp.eq.s32 	%p10, %r13, 0;
	@%p10 bra 	$L__BB1_14;
	add.s64 	%rd5, %rd1, -4;
	mul.wide.u32 	%rd34, %r108, 4;
	add.s64 	%rd38, %rd1, %rd34;
	neg.s32 	%r110, %r13;
$L__BB1_13:
	.pragma "nounroll";
	mul.wide.s32 	%rd35, %r108, 4;
	add.s64 	%rd36, %rd5, %rd35;
	ld.global.u32 	%r102, [%rd36];
	ld.global.u32 	%r103, [%rd38];
	add.s32 	%r104, %r103, %r102;
	st.global.u32 	[%rd38], %r104;
	add.s32 	%r108, %r108, 1;
	add.s64 	%rd38, %rd38, 4;
	add.s32 	%r110, %r110, 1;
	setp.ne.s32 	%p11, %r110, 0;
	@%p11 bra 	$L__BB1_13;
$L__BB1_14:
	ret;

}
	// .globl	_Z11add_offsetsPiS_i
.visible .entry _Z11add_offsetsPiS_i(
	.param .u64 .ptr .align 1 _Z11add_offsetsPiS_i_param_0,
	.param .u64 .ptr .align 1 _Z11add_offsetsPiS_i_param_1,
	.param .u32 _Z11add_offsetsPiS_i_param_2
)
{
	.reg .pred 	%p<4>;
	.reg .b32 	%r<9>;
	.reg .b64 	%rd<9>;

	ld.param.u64 	%rd1, [_Z11add_offsetsPiS_i_param_0];
	ld.param.u64 	%rd2, [_Z11add_offsetsPiS_i_param_1];
	mov.u32 	%r3, %tid.x;
	mov.u32 	%r1, %ctaid.x;
	mov.u32 	%r4, %ntid.x;
	mad.lo.s32 	%r2, %r1, %r4, %r3;
	setp.gt.s32 	%p1, %r2, 99999999;
	setp.eq.s32 	%p2, %r1, 0;
	or.pred  	%p3, %p2, %p1;
	@%p3 bra 	$L__BB2_2;
	cvta.to.global.u64 	%rd3, %rd2;
	cvta.to.global.u64 	%rd4, %rd1;
	add.s32 	%r5, %r1, -1;
	mul.wide.u32 	%rd5, %r5, 4;
	add.s64 	%rd6, %rd3, %rd5;
	ld.global.u32 	%r6, [%rd6];
	mul.wide.s32 	%rd7, %r2, 4;
	add.s64 	%rd8, %rd4, %rd7;
	ld.global.u32 	%r7, [%rd8];
	add.s32 	%r8, %r7, %r6;
	st.global.u32 	[%rd8], %r8;
$L__BB2_2:
	ret;

}


// ===== COMPILED SASS (sm_100) =====

	.target	sm_100

	.elftype	@"ET_EXEC"


//--------------------- .note.nv.tkinfo           --------------------------
	.section	.note.nv.tkinfo,"",@"SHT_NOTE"
	.sectionflags	@"SHF_NOTE_NV_TKINFO"
	.tkinfo
        /*0018*/ 	.word	0x00000002
        /*0030*/ 	.string	""
        /*0030*/ 	.string	"ptxas"
        /*0030*/ 	.string	"Cuda compilation tools, release 13.0, V13.0.88"
        /*0030*/ 	.string	"Build cuda_13.0.r13.0/compiler.36424714_0"
        /*0030*/ 	.string	"-arch sm_100 -m 64 "



//--------------------- .note.nv.cuinfo           --------------------------
	.section	.note.nv.cuinfo,"",@"SHT_NOTE"
	.sectionflags	@"SHF_NOTE_NV_CUINFO"
        /*0018*/ 	.short	0x0002
        /*001a*/ 	.short	0x0064
        /*001c*/ 	.short	0x0082
	.zero		2


//--------------------- .nv.info                  --------------------------
	.section	.nv.info,"",@"SHT_CUDA_INFO"
	.align	4


	//----- nvinfo : EIATTR_REGCOUNT
	.align		4
        /*0000*/ 	.byte	0x04, 0x2f
        /*0002*/ 	.short	(.L_1 - .L_0)
	.align		4
.L_0:
        /*0004*/ 	.word	index@(_Z4scanPiS_i)
        /*0008*/ 	.word	0x00000012


	//----- nvinfo : EIATTR_FRAME_SIZE
	.align		4
.L_1:
        /*000c*/ 	.byte	0x04, 0x11
        /*000e*/ 	.short	(.L_3 - .L_2)
	.align		4
.L_2:
        /*0010*/ 	.word	index@(_Z4scanPiS_i)
        /*0014*/ 	.word	0x00000000


	//----- nvinfo : EIATTR_REGCOUNT
	.align		4
.L_3:
        /*0018*/ 	.byte	0x04, 0x2f
        /*001a*/ 	.short	(.L_5 - .L_4)
	.align		4
.L_4:
        /*001c*/ 	.word	index@(_Z10add_blocksPii)
        /*0020*/ 	.word	0x00000020


	//----- nvinfo : EIATTR_FRAME_SIZE
	.align		4
.L_5:
        /*0024*/ 	.byte	0x04, 0x11
        /*0026*/ 	.short	(.L_7 - .L_6)
	.align		4
.L_6:
        /*0028*/ 	.word	index@(_Z10add_blocksPii)
        /*002c*/ 	.word	0x00000000


	//----- nvinfo : EIATTR_REGCOUNT
	.align		4
.L_7:
        /*0030*/ 	.byte	0x04, 0x2f
        /*0032*/ 	.short	(.L_9 - .L_8)
	.align		4
.L_8:
        /*0034*/ 	.word	index@(_Z11add_offsetsPiS_i)
        /*0038*/ 	.word	0x0000000c


	//----- nvinfo : EIATTR_FRAME_SIZE
	.align		4
.L_9:
        /*003c*/ 	.byte	0x04, 0x11
        /*003e*/ 	.short	(.L_11 - .L_10)
	.align		4
.L_10:
        /*0040*/ 	.word	index@(_Z11add_offsetsPiS_i)
        /*0044*/ 	.word	0x00000000


	//----- nvinfo : EIATTR_MIN_STACK_SIZE
	.align		4
.L_11:
        /*0048*/ 	.byte	0x04, 0x12
        /*004a*/ 	.short	(.L_13 - .L_12)
	.align		4
.L_12:
        /*004c*/ 	.word	index@(_Z11add_offsetsPiS_i)
        /*0050*/ 	.word	0x00000000


	//----- nvinfo : EIATTR_MIN_STACK_SIZE
	.align		4
.L_13:
        /*0054*/ 	.byte	0x04, 0x12
        /*0056*/ 	.short	(.L_15 - .L_14)
	.align		4
.L_14:
        /*0058*/ 	.word	index@(_Z10add_blocksPii)
        /*005c*/ 	.word	0x00000000


	//----- nvinfo : EIATTR_MIN_STACK_SIZE
	.align		4
.L_15:
        /*0060*/ 	.byte	0x04, 0x12
        /*0062*/ 	.short	(.L_17 - .L_16)
	.align		4
.L_16:
        /*0064*/ 	.word	index@(_Z4scanPiS_i)
        /*0068*/ 	.word	0x00000000
.L_17:


//--------------------- .nv.compat                --------------------------
	.section	.nv.compat,"",@"SHT_CUDA_COMPAT_INFO"
	.align	4
        /*0000*/ 	.byte	0x02, 0x09, 0x00, 0x00, 0x02, 0x02, 0x01, 0x00, 0x02, 0x05, 0x05, 0x00, 0x03, 0x07, 0x01, 0x01
        /*0010*/ 	.byte	0x02, 0x03, 0x00, 0x00, 0x02, 0x06, 0x01, 0x00, 0x04, 0x0b, 0x08, 0x00, 0x09, 0x00, 0x00, 0x00
        /*0020*/ 	.byte	0x00, 0x00, 0x00, 0x00


//--------------------- .nv.info._Z11add_offsetsPiS_i --------------------------
	.section	.nv.info._Z11add_offsetsPiS_i,"",@"SHT_CUDA_INFO"
	.sectionflags	@""
	.align	4


	//----- nvinfo : EIATTR_CUDA_API_VERSION
	.align		4
        /*0000*/ 	.byte	0x04, 0x37
        /*0002*/ 	.short	(.L_19 - .L_18)
.L_18:
        /*0004*/ 	.word	0x00000082


	//----- nvinfo : EIATTR_KPARAM_INFO
	.align		4
.L_19:
        /*0008*/ 	.byte	0x04, 0x17
        /*000a*/ 	.short	(.L_21 - .L_20)
.L_20:
        /*000c*/ 	.word	0x00000000
        /*0010*/ 	.short	0x0002
        /*0012*/ 	.short	0x0010
        /*0014*/ 	.byte	0x00, 0xf0, 0x11, 0x00


	//----- nvinfo : EIATTR_KPARAM_INFO
	.align		4
.L_21:
        /*0018*/ 	.byte	0x04, 0x17
        /*001a*/ 	.short	(.L_23 - .L_22)
.L_22:
        /*001c*/ 	.word	0x00000000
        /*0020*/ 	.short	0x0001
        /*0022*/ 	.short	0x0008
        /*0024*/ 	.byte	0x00, 0xf5, 0x21, 0x00


	//----- nvinfo : EIATTR_KPARAM_INFO
	.align		4
.L_23:
        /*0028*/ 	.byte	0x04, 0x17
        /*002a*/ 	.short	(.L_25 - .L_24)
.L_24:
        /*002c*/ 	.word	0x00000000
        /*0030*/ 	.short	0x0000
        /*0032*/ 	.short	0x0000
        /*0034*/ 	.byte	0x00, 0xf5, 0x21, 0x00


	//----- nvinfo : EIATTR_SPARSE_MMA_MASK
	.align		4
.L_25:
        /*0038*/ 	.byte	0x03, 0x50
        /*003a*/ 	.short	0x0000


	//----- nvinfo : EIATTR_MAXREG_COUNT
	.align		4
        /*003c*/ 	.byte	0x03, 0x1b
        /*003e*/ 	.short	0x00ff


	//----- nvinfo : EIATTR_MERCURY_ISA_VERSION
	.align		4
        /*0040*/ 	.byte	0x03, 0x5f
        /*0042*/ 	.short	0x0101


	//----- nvinfo : EIATTR_VRC_CTA_INIT_COUNT
	.align		4
        /*0044*/ 	.byte	0x02, 0x4a
	.zero		1
	.zero		1


	//----- nvinfo : EIATTR_EXIT_INSTR_OFFSETS
	.align		4
        /*0048*/ 	.byte	0x04, 0x1c
        /*004a*/ 	.short	(.L_27 - .L_26)


	//   ....[0]....
.L_26:
        /*004c*/ 	.word	0x00000070


	//   ....[1]....
        /*0050*/ 	.word	0x00000120


	//----- nvinfo : EIATTR_CBANK_PARAM_SIZE
	.align		4
.L_27:
        /*0054*/ 	.byte	0x03, 0x19
        /*0056*/ 	.short	0x0014


	//----- nvinfo : EIATTR_PARAM_CBANK
	.align		4
        /*0058*/ 	.byte	0x04, 0x0a
        /*005a*/ 	.short	(.L_29 - .L_28)
	.align		4
.L_28:
        /*005c*/ 	.word	index@(.nv.constant0._Z11add_offsetsPiS_i)
        /*0060*/ 	.short	0x0380
        /*0062*/ 	.short	0x0014


	//----- nvinfo : EIATTR_SW_WAR
	.align		4
.L_29:
        /*0064*/ 	.byte	0x04, 0x36
        /*0066*/ 	.short	(.L_31 - .L_30)
.L_30:
        /*0068*/ 	.word	0x00000008
.L_31:


//--------------------- .nv.info._Z10add_blocksPii --------------------------
	.section	.nv.info._Z10add_blocksPii,"",@"SHT_CUDA_INFO"
	.sectionflags	@""
	.align	4


	//----- nvinfo : EIATTR_CUDA_API_VERSION
	.align		4
        /*0000*/ 	.byte	0x04, 0x37
        /*0002*/ 	.short	(.L_33 - .L_32)
.L_32:
        /*0004*/ 	.word	0x00000082


	//----- nvinfo : EIATTR_KPARAM_INFO
	.align		4
.L_33:
        /*0008*/ 	.byte	0x04, 0x17
        /*000a*/ 	.short	(.L_35 - .L_34)
.L_34:
        /*000c*/ 	.word	0x00000000
        /*0010*/ 	.short	0x0001
        /*0012*/ 	.short	0x0008
        /*0014*/ 	.byte	0x00, 0xf0, 0x11, 0x00


	//----- nvinfo : EIATTR_KPARAM_INFO
	.align		4
.L_35:
        /*0018*/ 	.byte	0x04, 0x17
        /*001a*/ 	.short	(.L_37 - .L_36)
.L_36:
        /*001c*/ 	.word	0x00000000
        /*0020*/ 	.short	0x0000
        /*0022*/ 	.short	0x0000
        /*0024*/ 	.byte	0x00, 0xf5, 0x21, 0x00


	//----- nvinfo : EIATTR_SPARSE_MMA_MASK
	.align		4
.L_37:
        /*0028*/ 	.byte	0x03, 0x50
        /*002a*/ 	.short	0x0000


	//----- nvinfo : EIATTR_MAXREG_COUNT
	.align		4
        /*002c*/ 	.byte	0x03, 0x1b
        /*002e*/ 	.short	0x00ff


	//----- nvinfo : EIATTR_MERCURY_ISA_VERSION
	.align		4
        /*0030*/ 	.byte	0x03, 0x5f
        /*0032*/ 	.short	0x0101


	//----- nvinfo : EIATTR_VRC_CTA_INIT_COUNT
	.align		4
        /*0034*/ 	.byte	0x02, 0x4a
	.zero		1
	.zero		1


	//----- nvinfo : EIATTR_EXIT_INSTR_OFFSETS
	.align		4
        /*0038*/ 	.byte	0x04, 0x1c
        /*003a*/ 	.short	(.L_39 - .L_38)


	//   ....[0]....
.L_38:
        /*003c*/ 	.word	0x00000050


	//   ....[1]....
        /*0040*/ 	.word	0x00000510


	//   ....[2]....
        /*0044*/ 	.word	0x00000850


	//   ....[3]....
        /*0048*/ 	.word	0x00000a10


	//   ....[4]....
        /*004c*/ 	.word	0x00000b60


	//----- nvinfo : EIATTR_CBANK_PARAM_SIZE
	.align		4
.L_39:
        /*0050*/ 	.byte	0x03, 0x19
        /*0052*/ 	.short	0x000c


	//----- nvinfo : EIATTR_PARAM_CBANK
	.align		4
        /*0054*/ 	.byte	0x04, 0x0a
        /*0056*/ 	.short	(.L_41 - .L_40)
	.align		4
.L_40:
        /*0058*/ 	.word	index@(.nv.constant0._Z10add_blocksPii)
        /*005c*/ 	.short	0x0380
        /*005e*/ 	.short	0x000c


	//----- nvinfo : EIATTR_SW_WAR
	.align		4
.L_41:
        /*0060*/ 	.byte	0x04, 0x36
        /*0062*/ 	.short	(.L_43 - .L_42)
.L_42:
        /*0064*/ 	.word	0x00000008
.L_43:


//--------------------- .nv.info._Z4scanPiS_i     --------------------------
	.section	.nv.info._Z4scanPiS_i,"",@"SHT_CUDA_INFO"
	.sectionflags	@""
	.align	4


	//----- nvinfo : EIATTR_CUDA_API_VERSION
	.align		4
        /*0000*/ 	.byte	0x04, 0x37
        /*0002*/ 	.short	(.L_45 - .L_44)
.L_44:
        /*0004*/ 	.word	0x00000082


	//----- nvinfo : EIATTR_KPARAM_INFO
	.align		4
.L_45:
        /*0008*/ 	.byte	0x04, 0x17
        /*000a*/ 	.short	(.L_47 - .L_46)
.L_46:
        /*000c*/ 	.word	0x00000000
        /*0010*/ 	.short	0x0002
        /*0012*/ 	.short	0x0010
        /*0014*/ 	.byte	0x00, 0xf0, 0x11, 0x00


	//----- nvinfo : EIATTR_KPARAM_INFO
	.align		4
.L_47:
        /*0018*/ 	.byte	0x04, 0x17
        /*001a*/ 	.short	(.L_49 - .L_48)
.L_48:
        /*001c*/ 	.word	0x00000000
        /*0020*/ 	.short	0x0001
        /*0022*/ 	.short	0x0008
        /*0024*/ 	.byte	0x00, 0xf5, 0x21, 0x00


	//----- nvinfo : EIATTR_KPARAM_INFO
	.align		4
.L_49:
        /*0028*/ 	.byte	0x04, 0x17
        /*002a*/ 	.short	(.L_51 - .L_50)
.L_50:
        /*002c*/ 	.word	0x00000000
        /*0030*/ 	.short	0x0000
        /*0032*/ 	.short	0x0000
        /*0034*/ 	.byte	0x00, 0xf5, 0x21, 0x00


	//----- nvinfo : EIATTR_SPARSE_MMA_MASK
	.align		4
.L_51:
        /*0038*/ 	.byte	0x03, 0x50
        /*003a*/ 	.short	0x0000


	//----- nvinfo : EIATTR_MAXREG_COUNT
	.align		4
        /*003c*/ 	.byte	0x03, 0x1b
        /*003e*/ 	.short	0x00ff


	//----- nvinfo : EIATTR_NUM_BARRIERS
	.align		4
        /*0040*/ 	.byte	0x02, 0x4c
        /*0042*/ 	.byte	0x01
	.zero		1


	//----- nvinfo : EIATTR_MERCURY_ISA_VERSION
	.align		4
        /*0044*/ 	.byte	0x03, 0x5f
        /*0046*/ 	.short	0x0101


	//----- nvinfo : EIATTR_VRC_CTA_INIT_COUNT
	.align		4
        /*0048*/ 	.byte	0x02, 0x4a
	.zero		1
	.zero		1


	//----- nvinfo : EIATTR_EXIT_INSTR_OFFSETS
	.align		4
        /*004c*/ 	.byte	0x04, 0x1c
        /*004e*/ 	.short	(.L_53 - .L_52)


	//   ....[0]....
.L_52:
        /*0050*/ 	.word	0x00000960


	//   ....[1]....
        /*0054*/ 	.word	0x000009b0


	//----- nvinfo : EIATTR_CRS_STACK_SIZE
	.align		4
.L_53:
        /*0058*/ 	.byte	0x04, 0x1e
        /*005a*/ 	.short	(.L_55 - .L_54)
.L_54:
        /*005c*/ 	.word	0x00000000


	//----- nvinfo : EIATTR_CBANK_PARAM_SIZE
	.align		4
.L_55:
        /*0060*/ 	.byte	0x03, 0x19
        /*0062*/ 	.short	0x0014


	//----- nvinfo : EIATTR_PARAM_CBANK
	.align		4
        /*0064*/ 	.byte	0x04, 0x0a
        /*0066*/ 	.short	(.L_57 - .L_56)
	.align		4
.L_56:
        /*0068*/ 	.word	index@(.nv.constant0._Z4scanPiS_i)
        /*006c*/ 	.short	0x0380
        /*006e*/ 	.short	0x0014


	//----- nvinfo : EIATTR_SW_WAR
	.align		4
.L_57:
        /*0070*/ 	.byte	0x04, 0x36
        /*0072*/ 	.short	(.L_59 - .L_58)
.L_58:
        /*0074*/ 	.word	0x00000008
.L_59:


//--------------------- .nv.callgraph             --------------------------
	.section	.nv.callgraph,"",@"SHT_CUDA_CALLGRAPH"
	.align	4
	.sectionentsize	8
	.align		4
        /*0000*/ 	.word	0x00000000
	.align		4
        /*0004*/ 	.word	0xffffffff
	.align		4
        /*0008*/ 	.word	0x00000000
	.align		4
        /*000c*/ 	.word	0xfffffffe
	.align		4
        /*0010*/ 	.word	0x00000000
	.align		4
        /*0014*/ 	.word	0xfffffffd
	.align		4
        /*0018*/ 	.word	0x00000000
	.align		4
        /*001c*/ 	.word	0xfffffffc


//--------------------- .text._Z11add_offsetsPiS_i --------------------------
	.section	.text._Z11add_offsetsPiS_i,"ax",@progbits
	.align	128
        .global         _Z11add_offsetsPiS_i
        .type           _Z11add_offsetsPiS_i,@function
        .size           _Z11add_offsetsPiS_i,(.L_x_12 - _Z11add_offsetsPiS_i)
        .other          _Z11add_offsetsPiS_i,@"STO_CUDA_ENTRY STV_DEFAULT"
_Z11add_offsetsPiS_i:
.text._Z11add_offsetsPiS_i:
[----:B------:R-:W-:Y:S01]  /*0000*/  LDC R1, c[0x0][0x37c] ;  /* 0x0000df00ff017b82 */ /* 0x000fe20000000800 */
[----:B------:R-:W0:Y:S01]  /*0010*/  S2R R7, SR_TID.X ;  /* 0x0000000000077919 */ /* 0x000e220000002100 */
[----:B------:R-:W0:Y:S01]  /*0020*/  LDCU UR4, c[0x0][0x360] ;  /* 0x00006c00ff0477ac */ /* 0x000e220008000800 */
[----:B------:R-:W0:Y:S02]  /*0030*/  S2R R0, SR_CTAID.X ;  /* 0x0000000000007919 */ /* 0x000e240000002500 */
[----:B0-----:R-:W-:-:S05]  /*0040*/  IMAD R7, R0, UR4, R7 ;  /* 0x0000000400077c24 */ /* 0x001fca000f8e0207 */
[----:B------:R-:W-:-:S04]  /*0050*/  ISETP.GT.AND P0, PT, R7, 0x5f5e0ff, PT ;  /* 0x05f5e0ff0700780c */ /* 0x000fc80003f04270 */
[----:B------:R-:W-:-:S13]  /*0060*/  ISETP.EQ.OR P0, PT, R0, RZ, P0 ;  /* 0x000000ff0000720c */ /* 0x000fda0000702670 */
[----:B------:R-:W-:Y:S05]  /*0070*/  @P0 EXIT ;  /* 0x000000000000094d */ /* 0x000fea0003800000 */
[----:B------:R-:W0:Y:S01]  /*0080*/  LDC.64 R2, c[0x0][0x388] ;  /* 0x0000e200ff027b82 */ /* 0x000e220000000a00 */
[----:B------:R-:W1:Y:S01]  /*0090*/  LDCU.64 UR4, c[0x0][0x358] ;  /* 0x00006b00ff0477ac */ /* 0x000e620008000a00 */
[----:B------:R-:W-:-:S06]  /*00a0*/  IADD3 R9, PT, PT, R0, -0x1, RZ ;  /* 0xffffffff00097810 */ /* 0x000fcc0007ffe0ff */
[----:B------:R-:W2:Y:S01]  /*00b0*/  LDC.64 R4, c[0x0][0x380] ;  /* 0x0000e000ff047b82 */ /* 0x000ea20000000a00 */
[----:B0-----:R-:W-:-:S06]  /*00c0*/  IMAD.WIDE.U32 R2, R9, 0x4, R2 ;  /* 0x0000000409027825 */ /* 0x001fcc00078e0002 */
[----:B-1----:R-:W3:Y:S01]  /*00d0*/  LDG.E R2, desc[UR4][R2.64] ;  /* 0x0000000402027981 */ /* 0x002ee2000c1e1900 */
[----:B--2---:R-:W-:-:S05]  /*00e0*/  IMAD.WIDE R4, R7, 0x4, R4 ;  /* 0x0000000407047825 */ /* 0x004fca00078e0204 */
[----:B------:R-:W3:Y:S02]  /*00f0*/  LDG.E R7, desc[UR4][R4.64] ;  /* 0x0000000404077981 */ /* 0x000ee4000c1e1900 */
[----:B---3--:R-:W-:-:S05]  /*0100*/  IADD3 R7, PT, PT, R2, R7, RZ ;  /* 0x0000000702077210 */ /* 0x008fca0007ffe0ff */
[----:B------:R-:W-:Y:S01]  /*0110*/  STG.E desc[UR4][R4.64], R7 ;  /* 0x0000000704007986 */ /* 0x000fe2000c101904 */
[----:B------:R-:W-:Y:S05]  /*0120*/  EXIT ;  /* 0x000000000000794d */ /* 0x000fea0003800000 */
.L_x_0:
[----:B------:R-:W-:-:S00]  /*0130*/  BRA `(.L_x_0) ;  /* 0xfffffffc00fc7947 */ /* 0x000fc0000383ffff */
[----:B------:R-:W-:-:S00]  /*0140*/  NOP ;  /* 0x0000000000007918 */ /* 0x000fc00000000000 */
        /* <DEDUP_REMOVED lines=11> */
.L_x_12:


//--------------------- .text._Z10add_blocksPii   --------------------------
	.section	.text._Z10add_blocksPii,"ax",@progbits
	.align	128
        .global         _Z10add_blocksPii
        .type           _Z10add_blocksPii,@function
        .size           _Z10add_blocksPii,(.L_x_13 - _Z10add_blocksPii)
        .other          _Z10add_blocksPii,@"STO_CUDA_ENTRY STV_DEFAULT"
_Z10add_blocksPii:
.text._Z10add_blocksPii:
[----:B------:R-:W-:Y:S01]  /*0000*/  LDC R1, c[0x0][0x37c] ;  /* 0x0000df00ff017b82 */ /* 0x000fe20000000800 */
[----:B------:R-:W0:Y:S07]  /*0010*/  S2R R2, SR_TID.X ;  /* 0x0000000000027919 */ /* 0x000e2e0000002100 */
[----:B------:R-:W1:Y:S02]  /*0020*/  LDC R0, c[0x0][0x388] ;  /* 0x0000e200ff007b82 */ /* 0x000e640000000800 */
[----:B-1----:R-:W-:-:S04]  /*0030*/  ISETP.GE.AND P0, PT, R0, 0x2, PT ;  /* 0x000000020000780c */ /* 0x002fc80003f06270 */
[----:B0-----:R-:W-:-:S13]  /*0040*/  ISETP.NE.OR P0, PT, R2, RZ, !P0 ;  /* 0x000000ff0200720c */ /* 0x001fda0004705670 */
[----:B------:R-:W-:Y:S05]  /*0050*/  @P0 EXIT ;  /* 0x000000000000094d */ /* 0x000fea0003800000 */
[----:B------:R-:W0:Y:S01]  /*0060*/  LDC.64 R2, c[0x0][0x380] ;  /* 0x0000e000ff027b82 */ /* 0x000e220000000a00 */
[C---:B------:R-:W-:Y:S01]  /*0070*/  VIADD R4, R0.reuse, 0xfffffffe ;  /* 0xfffffffe00047836 */ /* 0x040fe20000000000 */
[----:B------:R-:W1:Y:S01]  /*0080*/  LDCU.64 UR4, c[0x0][0x358] ;  /* 0x00006b00ff0477ac */ /* 0x000e620008000a00 */
[----:B------:R-:W-:-:S03]  /*0090*/  VIADD R0, R0, 0xffffffff ;  /* 0xffffffff00007836 */ /* 0x000fc60000000000 */
[----:B------:R-:W-:Y:S01]  /*00a0*/  ISETP.GE.U32.AND P0, PT, R4, 0xf, PT ;  /* 0x0000000f0400780c */ /* 0x000fe20003f06070 */
[----:B------:R-:W-:Y:S01]  /*00b0*/  HFMA2 R4, -RZ, RZ, 0, 5.9604644775390625e-08 ;  /* 0x00000001ff047431 */ /* 0x000fe200000001ff */
[----:B------:R-:W-:-:S11]  /*00c0*/  LOP3.LUT R22, R0, 0xf, RZ, 0xc0, !PT ;  /* 0x0000000f00167812 */ /* 0x000fd600078ec0ff */
[----:B------:R-:W-:Y:S05]  /*00d0*/  @!P0 BRA `(.L_x_1) ;  /* 0x0000000400088947 */ /* 0x000fea0003800000 */
[----:B------:R-:W-:Y:S01]  /*00e0*/  MOV R5, 0x0 ;  /* 0x0000000000057802 */ /* 0x000fe20000000f00 */
[----:B------:R-:W-:Y:S01]  /*00f0*/  IMAD.MOV.U32 R4, RZ, RZ, 0x20 ;  /* 0x00000020ff047424 */ /* 0x000fe200078e00ff */
[----:B------:R-:W-:Y:S01]  /*0100*/  LOP3.LUT R7, R0, 0xfffffff0, RZ, 0xc0, !PT ;  /* 0xfffffff000077812 */ /* 0x000fe200078ec0ff */
[----:B------:R-:W-:Y:S02]  /*0110*/  IMAD.MOV.U32 R6, RZ, RZ, RZ ;  /* 0x000000ffff067224 */ /* 0x000fe400078e00ff */
[----:B0-----:R-:W-:Y:S01]  /*0120*/  IMAD.WIDE.U32 R4, R2, 0x1, R4 ;  /* 0x0000000102047825 */ /* 0x001fe200078e0004 */
[----:B------:R-:W-:-:S03]  /*0130*/  IADD3 R7, PT, PT, -R7, RZ, RZ ;  /* 0x000000ff07077210 */ /* 0x000fc60007ffe1ff */
[----:B------:R-:W-:Y:S01]  /*0140*/  IMAD.IADD R15, R5, 0x1, R3 ;  /* 0x00000001050f7824 */ /* 0x000fe200078e0203 */
[----:B------:R-:W-:-:S07]  /*0150*/  MOV R14, R4 ;  /* 0x00000004000e7202 */ /* 0x000fce0000000f00 */
.L_x_2:
[----:B--2---:R-:W-:Y:S01]  /*0160*/  IMAD.MOV.U32 R4, RZ, RZ, R14 ;  /* 0x000000ffff047224 */ /* 0x004fe200078e000e */
[----:B------:R-:W-:-:S05]  /*0170*/  MOV R5, R15 ;  /* 0x0000000f00057202 */ /* 0x000fca0000000f00 */
[----:B-1----:R-:W2:Y:S04]  /*0180*/  LDG.E R17, desc[UR4][R4.64+-0x20] ;  /* 0xffffe00404117981 */ /* 0x002ea8000c1e1900 */
[----:B------:R-:W2:Y:S04]  /*0190*/  LDG.E R24, desc[UR4][R4.64+-0x1c] ;  /* 0xffffe40404187981 */ /* 0x000ea8000c1e1900 */
[----:B------:R-:W3:Y:S04]  /*01a0*/  LDG.E R26, desc[UR4][R4.64+-0x18] ;  /* 0xffffe804041a7981 */ /* 0x000ee8000c1e1900 */
[----:B------:R-:W4:Y:S04]  /*01b0*/  LDG.E R28, desc[UR4][R4.64+-0x14] ;  /* 0xffffec04041c7981 */ /* 0x000f28000c1e1900 */
[----:B------:R-:W5:Y:S04]  /*01c0*/  LDG.E R23, desc[UR4][R4.64+-0x10] ;  /* 0xfffff00404177981 */ /* 0x000f68000c1e1900 */
        /* <DEDUP_REMOVED lines=11> */
[----:B------:R-:W5:Y:S01]  /*0280*/  LDG.E R14, desc[UR4][R4.64+0x20] ;  /* 0x00002004040e7981 */ /* 0x000f62000c1e1900 */
[----:B------:R-:W-:-:S02]  /*0290*/  VIADD R7, R7, 0x10 ;  /* 0x0000001007077836 */ /* 0x000fc40000000000 */
[----:B------:R-:W-:-:S03]  /*02a0*/  VIADD R6, R6, 0x10 ;  /* 0x0000001006067836 */ /* 0x000fc60000000000 */
[----:B------:R-:W-:Y:S01]  /*02b0*/  ISETP.NE.AND P0, PT, R7, RZ, PT ;  /* 0x000000ff0700720c */ /* 0x000fe20003f05270 */
[----:B--2---:R-:W-:-:S05]  /*02c0*/  IMAD.IADD R17, R17, 0x1, R24 ;  /* 0x0000000111117824 */ /* 0x004fca00078e0218 */
[----:B---3--:R-:W-:Y:S01]  /*02d0*/  IADD3 R19, PT, PT, R17, R26, RZ ;  /* 0x0000001a11137210 */ /* 0x008fe20007ffe0ff */
[----:B------:R0:W-:Y:S04]  /*02e0*/  STG.E desc[UR4][R4.64+-0x1c], R17 ;  /* 0xffffe41104007986 */ /* 0x0001e8000c101904 */
[----:B----4-:R-:W-:Y:S01]  /*02f0*/  IMAD.IADD R21, R19, 0x1, R28 ;  /* 0x0000000113157824 */ /* 0x010fe200078e021c */
[----:B------:R-:W-:Y:S04]  /*0300*/  STG.E desc[UR4][R4.64+-0x18], R19 ;  /* 0xffffe81304007986 */ /* 0x000fe8000c101904 */
[----:B-----5:R-:W-:Y:S01]  /*0310*/  IADD3 R23, PT, PT, R21, R23, RZ ;  /* 0x0000001715177210 */ /* 0x020fe20007ffe0ff */
[----:B------:R-:W-:Y:S04]  /*0320*/  STG.E desc[UR4][R4.64+-0x14], R21 ;  /* 0xffffec1504007986 */ /* 0x000fe8000c101904 */
[----:B------:R-:W-:Y:S01]  /*0330*/  IMAD.IADD R25, R23, 0x1, R25 ;  /* 0x0000000117197824 */ /* 0x000fe200078e0219 */
[----:B------:R-:W-:Y:S04]  /*0340*/  STG.E desc[UR4][R4.64+-0x10], R23 ;  /* 0xfffff01704007986 */ /* 0x000fe8000c101904 */
[----:B------:R-:W-:Y:S01]  /*0350*/  IADD3 R27, PT, PT, R25, R20, RZ ;  /* 0x00000014191b7210 */ /* 0x000fe20007ffe0ff */
        /* <DEDUP_REMOVED lines=8> */
[----:B------:R1:W-:Y:S04]  /*03e0*/  STG.E desc[UR4][R4.64+0x4], R15 ;  /* 0x0000040f04007986 */ /* 0x0003e8000c101904 */
[----:B------:R-:W-:Y:S01]  /*03f0*/  IMAD.IADD R9, R8, 0x1, R9 ;  /* 0x0000000108097824 */ /* 0x000fe200078e0209 */
[----:B------:R2:W-:Y:S04]  /*0400*/  STG.E desc[UR4][R4.64+0x8], R8 ;  /* 0x0000080804007986 */ /* 0x0005e8000c101904 */
        /* <DEDUP_REMOVED lines=8> */
[----:B0-----:R-:W-:Y:S01]  /*0490*/  IADD3 R17, PT, PT, R13, R14, RZ ;  /* 0x0000000e0d117210 */ /* 0x001fe20007ffe0ff */
[----:B------:R2:W-:Y:S01]  /*04a0*/  STG.E desc[UR4][R4.64+0x1c], R13 ;  /* 0x00001c0d04007986 */ /* 0x0005e2000c101904 */
[----:B------:R-:W-:-:S03]  /*04b0*/  IADD3 R14, P1, PT, R4, 0x40, RZ ;  /* 0x00000040040e7810 */ /* 0x000fc60007f3e0ff */
[----:B------:R2:W-:Y:S01]  /*04c0*/  STG.E desc[UR4][R4.64+0x20], R17 ;  /* 0x0000201104007986 */ /* 0x0005e2000c101904 */
[----:B-1----:R-:W-:Y:S01]  /*04d0*/  IADD3.X R15, PT, PT, RZ, R5, RZ, P1, !PT ;  /* 0x00000005ff0f7210 */ /* 0x002fe20000ffe4ff */
[----:B------:R-:W-:Y:S08]  /*04e0*/  @P0 BRA `(.L_x_2) ;  /* 0xfffffffc001c0947 */ /* 0x000ff0000383ffff */
[----:B--2---:R-:W-:-:S07]  /*04f0*/  IADD3 R4, PT, PT, R6, 0x1, RZ ;  /* 0x0000000106047810 */ /* 0x004fce0007ffe0ff */
.L_x_1:
[----:B------:R-:W-:-:S13]  /*0500*/  ISETP.NE.AND P0, PT, R22, RZ, PT ;  /* 0x000000ff1600720c */ /* 0x000fda0003f05270 */
[----:B-1----:R-:W-:Y:S05]  /*0510*/  @!P0 EXIT ;  /* 0x000000000000894d */ /* 0x002fea0003800000 */
[----:B------:R-:W-:Y:S02]  /*0520*/  ISETP.GE.U32.AND P0, PT, R22, 0x8, PT ;  /* 0x000000081600780c */ /* 0x000fe40003f06070 */
[----:B------:R-:W-:-:S04]  /*0530*/  LOP3.LUT R18, R0, 0x7, RZ, 0xc0, !PT ;  /* 0x0000000700127812 */ /* 0x000fc800078ec0ff */
[----:B------:R-:W-:-:S07]  /*0540*/  ISETP.NE.AND P1, PT, R18, RZ, PT ;  /* 0x000000ff1200720c */ /* 0x000fce0003f25270 */
[----:B------:R-:W-:Y:S06]  /*0550*/  @!P0 BRA `(.L_x_3) ;  /* 0x0000000000bc8947 */ /* 0x000fec0003800000 */
[----:B------:R-:W1:Y:S02]  /*0560*/  LDC.64 R10, c[0x0][0x380] ;  /* 0x0000e000ff0a7b82 */ /* 0x000e640000000a00 */
[----:B-1----:R-:W-:-:S04]  /*0570*/  IMAD.WIDE R8, R4, 0x4, R10 ;  /* 0x0000000404087825 */ /* 0x002fc800078e020a */
[C---:B------:R-:W-:Y:S01]  /*0580*/  IMAD.WIDE.U32 R6, R4.reuse, 0x4, R10 ;  /* 0x0000000404067825 */ /* 0x040fe200078e000a */
[----:B------:R-:W2:Y:S04]  /*0590*/  LDG.E R5, desc[UR4][R8.64+-0x4] ;  /* 0xfffffc0408057981 */ /* 0x000ea8000c1e1900 */
[----:B------:R-:W2:Y:S01]  /*05a0*/  LDG.E R12, desc[UR4][R6.64] ;  /* 0x00000004060c7981 */ /* 0x000ea2000c1e1900 */
[----:B------:R-:W-:-:S04]  /*05b0*/  VIADD R17, R4, 0x1 ;  /* 0x0000000104117836 */ /* 0x000fc80000000000 */
[----:B------:R-:W-:Y:S01]  /*05c0*/  IMAD.WIDE.U32 R16, R17, 0x4, R10 ;  /* 0x0000000411107825 */ /* 0x000fe200078e000a */
[----:B--2---:R-:W-:-:S05]  /*05d0*/  IADD3 R5, PT, PT, R5, R12, RZ ;  /* 0x0000000c05057210 */ /* 0x004fca0007ffe0ff */
[----:B------:R1:W-:Y:S04]  /*05e0*/  STG.E desc[UR4][R6.64], R5 ;  /* 0x0000000506007986 */ /* 0x0003e8000c101904 */
[----:B------:R-:W2:Y:S01]  /*05f0*/  LDG.E R12, desc[UR4][R16.64] ;  /* 0x00000004100c7981 */ /* 0x000ea2000c1e1900 */
[----:B------:R-:W-:Y:S01]  /*0600*/  VIADD R13, R4, 0x2 ;  /* 0x00000002040d7836 */ /* 0x000fe20000000000 */
[----:B--2---:R-:W-:-:S03]  /*0610*/  IADD3 R19, PT, PT, R5, R12, RZ ;  /* 0x0000000c05137210 */ /* 0x004fc60007ffe0ff */
[----:B------:R-:W-:Y:S02]  /*0620*/  IMAD.WIDE.U32 R12, R13, 0x4, R10 ;  /* 0x000000040d0c7825 */ /* 0x000fe400078e000a */
[----:B------:R2:W-:Y:S04]  /*0630*/  STG.E desc[UR4][R16.64], R19 ;  /* 0x0000001310007986 */ /* 0x0005e8000c101904 */
[----:B------:R-:W3:Y:S04]  /*0640*/  LDG.E R14, desc[UR4][R8.64+0x4] ;  /* 0x00000404080e7981 */ /* 0x000ee8000c1e1900 */
[----:B------:R-:W3:Y:S01]  /*0650*/  LDG.E R15, desc[UR4][R12.64] ;  /* 0x000000040c0f7981 */ /* 0x000ee2000c1e1900 */
[----:B------:R-:W-:Y:S01]  /*0660*/  VIADD R23, R4, 0x3 ;  /* 0x0000000304177836 */ /* 0x000fe20000000000 */
[----:B---3--:R-:W-:-:S03]  /*0670*/  IADD3 R21, PT, PT, R14, R15, RZ ;  /* 0x0000000f0e157210 */ /* 0x008fc60007ffe0ff */
[----:B------:R-:W-:Y:S02]  /*0680*/  IMAD.WIDE.U32 R14, R23, 0x4, R10 ;  /* 0x00000004170e7825 */ /* 0x000fe400078e000a */
[----:B------:R3:W-:Y:S04]  /*0690*/  STG.E desc[UR4][R12.64], R21 ;  /* 0x000000150c007986 */ /* 0x0007e8000c101904 */
[----:B-1----:R-:W4:Y:S04]  /*06a0*/  LDG.E R5, desc[UR4][R8.64+0x8] ;  /* 0x0000080408057981 */ /* 0x002f28000c1e1900 */
[----:B------:R-:W4:Y:S01]  /*06b0*/  LDG.E R20, desc[UR4][R14.64] ;  /* 0x000000040e147981 */ /* 0x000f22000c1e1900 */
[----:B------:R-:W-:-:S04]  /*06c0*/  VIADD R23, R4, 0x4 ;  /* 0x0000000404177836 */ /* 0x000fc80000000000 */
[----:B--2---:R-:W-:Y:S01]  /*06d0*/  IMAD.WIDE.U32 R16, R23, 0x4, R10 ;  /* 0x0000000417107825 */ /* 0x004fe200078e000a */
[----:B----4-:R-:W-:-:S05]  /*06e0*/  IADD3 R5, PT, PT, R5, R20, RZ ;  /* 0x0000001405057210 */ /* 0x010fca0007ffe0ff */
[----:B------:R1:W-:Y:S04]  /*06f0*/  STG.E desc[UR4][R14.64], R5 ;  /* 0x000000050e007986 */ /* 0x0003e8000c101904 */
[----:B------:R-:W2:Y:S04]  /*0700*/  LDG.E R19, desc[UR4][R8.64+0xc] ;  /* 0x00000c0408137981 */ /* 0x000ea8000c1e1900 */
[----:B------:R-:W2:Y:S01]  /*0710*/  LDG.E R20, desc[UR4][R16.64] ;  /* 0x0000000410147981 */ /* 0x000ea2000c1e1900 */
[----:B------:R-:W-:-:S04]  /*0720*/  VIADD R23, R4, 0x5 ;  /* 0x0000000504177836 */ /* 0x000fc80000000000 */
[----:B---3--:R-:W-:Y:S01]  /*0730*/  IMAD.WIDE.U32 R12, R23, 0x4, R10 ;  /* 0x00000004170c7825 */ /* 0x008fe200078e000a */
[----:B--2---:R-:W-:-:S05]  /*0740*/  IADD3 R19, PT, PT, R19, R20, RZ ;  /* 0x0000001413137210 */ /* 0x004fca0007ffe0ff */
[----:B------:R2:W-:Y:S04]  /*0750*/  STG.E desc[UR4][R16.64], R19 ;  /* 0x0000001310007986 */ /* 0x0005e8000c101904 */
[----:B------:R-:W3:Y:S04]  /*0760*/  LDG.E R20, desc[UR4][R8.64+0x10] ;  /* 0x0000100408147981 */ /* 0x000ee8000c1e1900 */
[----:B------:R-:W3:Y:S01]  /*0770*/  LDG.E R21, desc[UR4][R12.64] ;  /* 0x000000040c157981 */ /* 0x000ee2000c1e1900 */
[----:B------:R-:W-:-:S04]  /*0780*/  VIADD R23, R4, 0x6 ;  /* 0x0000000604177836 */ /* 0x000fc80000000000 */
[----:B------:R-:W-:Y:S01]  /*0790*/  IMAD.WIDE.U32 R10, R23, 0x4, R10 ;  /* 0x00000004170a7825 */ /* 0x000fe200078e000a */
[----:B---3--:R-:W-:-:S05]  /*07a0*/  IADD3 R21, PT, PT, R20, R21, RZ ;  /* 0x0000001514157210 */ /* 0x008fca0007ffe0ff */
[----:B------:R2:W-:Y:S04]  /*07b0*/  STG.E desc[UR4][R12.64], R21 ;  /* 0x000000150c007986 */ /* 0x0005e8000c101904 */
[----:B-1----:R-:W3:Y:S04]  /*07c0*/  LDG.E R5, desc[UR4][R8.64+0x14] ;  /* 0x0000140408057981 */ /* 0x002ee8000c1e1900 */
[----:B------:R-:W3:Y:S02]  /*07d0*/  LDG.E R14, desc[UR4][R10.64] ;  /* 0x000000040a0e7981 */ /* 0x000ee4000c1e1900 */
[----:B---3--:R-:W-:-:S05]  /*07e0*/  IMAD.IADD R5, R5, 0x1, R14 ;  /* 0x0000000105057824 */ /* 0x008fca00078e020e */
[----:B------:R2:W-:Y:S04]  /*07f0*/  STG.E desc[UR4][R10.64], R5 ;  /* 0x000000050a007986 */ /* 0x0005e8000c101904 */
[----:B------:R-:W3:Y:S04]  /*0800*/  LDG.E R14, desc[UR4][R8.64+0x18] ;  /* 0x00001804080e7981 */ /* 0x000ee8000c1e1900 */
[----:B------:R-:W3:Y:S01]  /*0810*/  LDG.E R15, desc[UR4][R6.64+0x1c] ;  /* 0x00001c04060f7981 */ /* 0x000ee2000c1e1900 */
[----:B------:R-:W-:Y:S01]  /*0820*/  VIADD R4, R4, 0x8 ;  /* 0x0000000804047836 */ /* 0x000fe20000000000 */
[----:B---3--:R-:W-:-:S05]  /*0830*/  IADD3 R15, PT, PT, R14, R15, RZ ;  /* 0x0000000f0e0f7210 */ /* 0x008fca0007ffe0ff */
[----:B------:R2:W-:Y:S02]  /*0840*/  STG.E desc[UR4][R6.64+0x1c], R15 ;  /* 0x00001c0f06007986 */ /* 0x0005e4000c101904 */
.L_x_3:
[----:B------:R-:W-:Y:S05]  /*0850*/  @!P1 EXIT ;  /* 0x000000000000994d */ /* 0x000fea0003800000 */
[----:B------:R-:W-:Y:S02]  /*0860*/  ISETP.GE.U32.AND P0, PT, R18, 0x4, PT ;  /* 0x000000041200780c */ /* 0x000fe40003f06070 */
[----:B------:R-:W-:-:S04]  /*0870*/  LOP3.LUT R0, R0, 0x3, RZ, 0xc0, !PT ;  /* 0x0000000300007812 */ /* 0x000fc800078ec0ff */
[----:B------:R-:W-:-:S07]  /*0880*/  ISETP.NE.AND P1, PT, R0, RZ, PT ;  /* 0x000000ff0000720c */ /* 0x000fce0003f25270 */
[----:B------:R-:W-:Y:S06]  /*0890*/  @!P0 BRA `(.L_x_4) ;  /* 0x00000000005c8947 */ /* 0x000fec0003800000 */
[----:B--2---:R-:W1:Y:S02]  /*08a0*/  LDC.64 R10, c[0x0][0x380] ;  /* 0x0000e000ff0a7b82 */ /* 0x004e640000000a00 */
[----:B-1----:R-:W-:-:S04]  /*08b0*/  IMAD.WIDE R8, R4, 0x4, R10 ;  /* 0x0000000404087825 */ /* 0x002fc800078e020a */
[C---:B------:R-:W-:Y:S01]  /*08c0*/  IMAD.WIDE.U32 R6, R4.reuse, 0x4, R10 ;  /* 0x0000000404067825 */ /* 0x040fe200078e000a */
[----:B------:R-:W2:Y:S04]  /*08d0*/  LDG.E R5, desc[UR4][R8.64+-0x4] ;  /* 0xfffffc0408057981 */ /* 0x000ea8000c1e1900 */
[----:B------:R-:W2:Y:S01]  /*08e0*/  LDG.E R12, desc[UR4][R6.64] ;  /* 0x00000004060c7981 */ /* 0x000ea2000c1e1900 */
[----:B------:R-:W-:Y:S01]  /*08f0*/  IADD3 R13, PT, PT, R4, 0x1, RZ ;  /* 0x00000001040d7810 */ /* 0x000fe20007ffe0ff */
[----:B--2---:R-:W-:-:S04]  /*0900*/  IMAD.IADD R5, R5, 0x1, R12 ;  /* 0x0000000105057824 */ /* 0x004fc800078e020c */
[----:B------:R-:W-:Y:S01]  /*0910*/  IMAD.WIDE.U32 R12, R13, 0x4, R10 ;  /* 0x000000040d0c7825 */ /* 0x000fe200078e000a */
[----:B------:R1:W-:Y:S04]  /*0920*/  STG.E desc[UR4][R6.64], R5 ;  /* 0x0000000506007986 */ /* 0x0003e8000c101904 */
[----:B------:R-:W2:Y:S01]  /*0930*/  LDG.E R14, desc[UR4][R12.64] ;  /* 0x000000040c0e7981 */ /* 0x000ea2000c1e1900 */
[----:B------:R-:W-:-:S05]  /*0940*/  IADD3 R17, PT, PT, R4, 0x2, RZ ;  /* 0x0000000204117810 */ /* 0x000fca0007ffe0ff */
[----:B------:R-:W-:-:S04]  /*0950*/  IMAD.WIDE.U32 R10, R17, 0x4, R10 ;  /* 0x00000004110a7825 */ /* 0x000fc800078e000a */
[----:B--2---:R-:W-:-:S05]  /*0960*/  IMAD.IADD R15, R5, 0x1, R14 ;  /* 0x00000001050f7824 */ /* 0x004fca00078e020e */
[----:B------:R3:W-:Y:S04]  /*0970*/  STG.E desc[UR4][R12.64], R15 ;  /* 0x0000000f0c007986 */ /* 0x0007e8000c101904 */
[----:B------:R-:W2:Y:S04]  /*0980*/  LDG.E R14, desc[UR4][R8.64+0x4] ;  /* 0x00000404080e7981 */ /* 0x000ea8000c1e1900 */
[----:B------:R-:W2:Y:S02]  /*0990*/  LDG.E R17, desc[UR4][R10.64] ;  /* 0x000000040a117981 */ /* 0x000ea4000c1e1900 */
[----:B--2---:R-:W-:-:S05]  /*09a0*/  IADD3 R17, PT, PT, R14, R17, RZ ;  /* 0x000000110e117210 */ /* 0x004fca0007ffe0ff */
[----:B------:R3:W-:Y:S04]  /*09b0*/  STG.E desc[UR4][R10.64], R17 ;  /* 0x000000110a007986 */ /* 0x0007e8000c101904 */
[----:B------:R-:W2:Y:S04]  /*09c0*/  LDG.E R14, desc[UR4][R8.64+0x8] ;  /* 0x00000804080e7981 */ /* 0x000ea8000c1e1900 */
[----:B-1----:R-:W2:Y:S01]  /*09d0*/  LDG.E R5, desc[UR4][R6.64+0xc] ;  /* 0x00000c0406057981 */ /* 0x002ea2000c1e1900 */
[----:B------:R-:W-:Y:S01]  /*09e0*/  IADD3 R4, PT, PT, R4, 0x4, RZ ;  /* 0x0000000404047810 */ /* 0x000fe20007ffe0ff */
[----:B--2---:R-:W-:-:S05]  /*09f0*/  IMAD.IADD R5, R14, 0x1, R5 ;  /* 0x000000010e057824 */ /* 0x004fca00078e0205 */
[----:B------:R3:W-:Y:S02]  /*0a00*/  STG.E desc[UR4][R6.64+0xc], R5 ;  /* 0x00000c0506007986 */ /* 0x0007e4000c101904 */
.L_x_4:
[----:B------:R-:W-:Y:S05]  /*0a10*/  @!P1 EXIT ;  /* 0x000000000000994d */ /* 0x000fea0003800000 */
[----:B--23--:R-:W1:Y:S01]  /*0a20*/  LDC.64 R6, c[0x0][0x380] ;  /* 0x0000e000ff067b82 */ /* 0x00ce620000000a00 */
[----:B0-----:R-:W-:Y:S01]  /*0a30*/  IADD3 R8, P0, PT, R2, -0x4, RZ ;  /* 0xfffffffc02087810 */ /* 0x001fe20007f1e0ff */
[----:B------:R-:W-:-:S03]  /*0a40*/  IMAD.MOV R0, RZ, RZ, -R0 ;  /* 0x000000ffff007224 */ /* 0x000fc600078e0a00 */
[----:B------:R-:W-:Y:S01]  /*0a50*/  IADD3.X R9, PT, PT, R3, -0x1, RZ, P0, !PT ;  /* 0xffffffff03097810 */ /* 0x000fe200007fe4ff */
[----:B-1----:R-:W-:-:S04]  /*0a60*/  IMAD.WIDE.U32 R6, R4, 0x4, R6 ;  /* 0x0000000404067825 */ /* 0x002fc800078e0006 */
[----:B------:R-:W-:Y:S01]  /*0a70*/  IMAD.MOV.U32 R10, RZ, RZ, R6 ;  /* 0x000000ffff0a7224 */ /* 0x000fe200078e0006 */
[----:B------:R-:W-:-:S07]  /*0a80*/  MOV R11, R7 ;  /* 0x00000007000b7202 */ /* 0x000fce0000000f00 */
.L_x_5:
[----:B------:R-:W-:Y:S01]  /*0a90*/  IMAD.WIDE R2, R4, 0x4, R8 ;  /* 0x0000000404027825 */ /* 0x000fe200078e0208 */
[----:B0-----:R-:W-:-:S03]  /*0aa0*/  MOV R6, R10 ;  /* 0x0000000a00067202 */ /* 0x001fc60000000f00 */
[----:B------:R-:W-:Y:S02]  /*0ab0*/  IMAD.MOV.U32 R7, RZ, RZ, R11 ;  /* 0x000000ffff077224 */ /* 0x000fe400078e000b */
[----:B------:R-:W2:Y:S04]  /*0ac0*/  LDG.E R2, desc[UR4][R2.64] ;  /* 0x0000000402027981 */ /* 0x000ea8000c1e1900 */
[----:B------:R-:W2:Y:S01]  /*0ad0*/  LDG.E R5, desc[UR4][R6.64] ;  /* 0x0000000406057981 */ /* 0x000ea2000c1e1900 */
[----:B------:R-:W-:-:S05]  /*0ae0*/  VIADD R0, R0, 0x1 ;  /* 0x0000000100007836 */ /* 0x000fca0000000000 */
[----:B------:R-:W-:Y:S02]  /*0af0*/  ISETP.NE.AND P0, PT, R0, RZ, PT ;  /* 0x000000ff0000720c */ /* 0x000fe40003f05270 */
[----:B------:R-:W-:Y:S01]  /*0b00*/  IADD3 R10, P1, PT, R6, 0x4, RZ ;  /* 0x00000004060a7810 */ /* 0x000fe20007f3e0ff */
[----:B------:R-:W-:-:S03]  /*0b10*/  VIADD R4, R4, 0x1 ;  /* 0x0000000104047836 */ /* 0x000fc60000000000 */
[----:B------:R-:W-:Y:S02]  /*0b20*/  IADD3.X R11, PT, PT, RZ, R7, RZ, P1, !PT ;  /* 0x00000007ff0b7210 */ /* 0x000fe40000ffe4ff */
[----:B--2---:R-:W-:-:S05]  /*0b30*/  IADD3 R5, PT, PT, R2, R5, RZ ;  /* 0x0000000502057210 */ /* 0x004fca0007ffe0ff */
[----:B------:R0:W-:Y:S01]  /*0b40*/  STG.E desc[UR4][R6.64], R5 ;  /* 0x0000000506007986 */ /* 0x0001e2000c101904 */
[----:B------:R-:W-:Y:S05]  /*0b50*/  @P0 BRA `(.L_x_5) ;  /* 0xfffffffc00cc0947 */ /* 0x000fea000383ffff */
[----:B------:R-:W-:Y:S05]  /*0b60*/  EXIT ;  /* 0x000000000000794d */ /* 0x000fea0003800000 */
.L_x_6:
        /* <DEDUP_REMOVED lines=9> */
.L_x_13:


//--------------------- .text._Z4scanPiS_i        --------------------------
	.section	.text._Z4scanPiS_i,"ax",@progbits
	.align	128
        .global         _Z4scanPiS_i
        .type           _Z4scanPiS_i,@function
        .size           _Z4scanPiS_i,(.L_x_14 - _Z4scanPiS_i)
        .other          _Z4scanPiS_i,@"STO_CUDA_ENTRY STV_DEFAULT"
_Z4scanPiS_i:
.text._Z4scanPiS_i:
[----:B------:R-:W-:Y:S01]  /*0000*/  LDC R1, c[0x0][0x37c] ;  /* 0x0000df00ff017b82 */ /* 0x000fe20000000800 */
[----:B------:R-:W0:Y:S01]  /*0010*/  S2R R0, SR_TID.X ;  /* 0x0000000000007919 */ /* 0x000e220000002100 */
[----:B------:R-:W0:Y:S06]  /*0020*/  LDCU UR4, c[0x0][0x360] ;  /* 0x00006c00ff0477ac */ /* 0x000e2c0008000800 */
[----:B------:R-:W1:Y:S01]  /*0030*/  LDC.64 R2, c[0x0][0x380] ;  /* 0x0000e000ff027b82 */ /* 0x000e620000000a00 */
[----:B------:R-:W-:Y:S01]  /*0040*/  IMAD.MOV.U32 R6, RZ, RZ, RZ ;  /* 0x000000ffff067224 */ /* 0x000fe200078e00ff */
[----:B------:R-:W0:Y:S01]  /*0050*/  S2R R5, SR_CTAID.X ;  /* 0x0000000000057919 */ /* 0x000e220000002500 */
[----:B------:R-:W2:Y:S01]  /*0060*/  LDCU.64 UR6, c[0x0][0x358] ;  /* 0x00006b00ff0677ac */ /* 0x000ea20008000a00 */
[----:B------:R-:W3:Y:S01]  /*0070*/  LDCU.64 UR8, c[0x0][0x388] ;  /* 0x00007100ff0877ac */ /* 0x000ee20008000a00 */
[----:B0-----:R-:W-:-:S04]  /*0080*/  IMAD R7, R5, UR4, R0 ;  /* 0x0000000405077c24 */ /* 0x001fc8000f8e0200 */
[C---:B-1----:R-:W-:Y:S01]  /*0090*/  IMAD.WIDE R2, R7.reuse, 0x4, R2 ;  /* 0x0000000407027825 */ /* 0x042fe200078e0202 */
[----:B------:R-:W-:-:S13]  /*00a0*/  ISETP.GT.AND P0, PT, R7, 0x5f5e0ff, PT ;  /* 0x05f5e0ff0700780c */ /* 0x000fda0003f04270 */
[----:B--2---:R-:W2:Y:S01]  /*00b0*/  @!P0 LDG.E R6, desc[UR6][R2.64] ;  /* 0x0000000602068981 */ /* 0x004ea2000c1e1900 */
[----:B------:R-:W0:Y:S01]  /*00c0*/  S2UR UR5, SR_CgaCtaId ;  /* 0x00000000000579c3 */ /* 0x000e220000008800 */
[----:B------:R-:W-:Y:S01]  /*00d0*/  UMOV UR4, 0x400 ;  /* 0x0000040000047882 */ /* 0x000fe20000000000 */
[C---:B------:R-:W-:Y:S01]  /*00e0*/  ISETP.GT.U32.AND P2, PT, R0.reuse, 0x7f, PT ;  /* 0x0000007f0000780c */ /* 0x040fe20003f44070 */
[----:B------:R-:W-:Y:S01]  /*00f0*/  BSSY.RECONVERGENT B0, `(.L_x_7) ;  /* 0x000004b000007945 */ /* 0x000fe20003800200 */
[----:B------:R-:W-:-:S03]  /*0100*/  ISETP.GT.U32.AND P1, PT, R0, 0x3f, PT ;  /* 0x0000003f0000780c */ /* 0x000fc60003f24070 */
[----:B------:R-:W-:Y:S01]  /*0110*/  BSSY.RELIABLE B1, `(.L_x_8) ;  /* 0x0000047000017945 */ /* 0x000fe20003800100 */
[C---:B------:R-:W-:Y:S02]  /*0120*/  ISETP.GT.U32.AND P3, PT, R0.reuse, 0x3, PT ;  /* 0x000000030000780c */ /* 0x040fe40003f64070 */
[C---:B------:R-:W-:Y:S02]  /*0130*/  ISETP.GT.U32.AND P4, PT, R0.reuse, 0x1, PT ;  /* 0x000000010000780c */ /* 0x040fe40003f84070 */
[----:B------:R-:W-:Y:S02]  /*0140*/  ISETP.NE.AND P5, PT, R0, RZ, PT ;  /* 0x000000ff0000720c */ /* 0x000fe40003fa5270 */
[----:B---3--:R-:W-:-:S04]  /*0150*/  ISETP.NE.U32.AND P6, PT, RZ, UR8, PT ;  /* 0x00000008ff007c0c */ /* 0x008fc8000bfc5070 */
[----:B------:R-:W-:-:S04]  /*0160*/  ISETP.NE.AND.EX P6, PT, RZ, UR9, PT, P6 ;  /* 0x00000009ff007c0c */ /* 0x000fc8000bfc5360 */
[----:B------:R-:W-:Y:S01]  /*0170*/  ISETP.NE.OR P6, PT, R0, RZ, !P6 ;  /* 0x000000ff0000720c */ /* 0x000fe200077c5670 */
[----:B0-----:R-:W-:-:S06]  /*0180*/  ULEA UR4, UR5, UR4, 0x18 ;  /* 0x0000000405047291 */ /* 0x001fcc000f8ec0ff */
[----:B------:R-:W-:-:S05]  /*0190*/  LEA R7, R0, UR4, 0x2 ;  /* 0x0000000400077c11 */ /* 0x000fca000f8e10ff */
[----:B------:R-:W-:Y:S01]  /*01a0*/  IMAD R4, R0, 0x4, R7 ;  /* 0x0000000400047824 */ /* 0x000fe200078e0207 */
[----:B--2---:R0:W-:Y:S01]  /*01b0*/  STS [R7], R6 ;  /* 0x0000000607007388 */ /* 0x0041e20000000800 */
[----:B------:R-:W-:Y:S01]  /*01c0*/  BAR.SYNC.DEFER_BLOCKING 0x0 ;  /* 0x0000000000007b1d */ /* 0x000fe20000010000 */
[----:B0-----:R-:W-:Y:S02]  /*01d0*/  P2R R6, PR, RZ, 0x4 ;  /* 0x00000004ff067803 */ /* 0x001fe40000000000 */
[----:B------:R-:W-:-:S03]  /*01e0*/  P2R R6, PR, RZ, 0x2 ;  /* 0x00000002ff067803 */ /* 0x000fc60000000000 */
[----:B------:R-:W-:Y:S04]  /*01f0*/  @!P2 LDS R8, [R4] ;  /* 0x000000000408a984 */ /* 0x000fe80000000800 */
[----:B------:R-:W0:Y:S02]  /*0200*/  @!P2 LDS R9, [R4+0x4] ;  /* 0x000004000409a984 */ /* 0x000e240000000800 */
[----:B0-----:R-:W-:Y:S01]  /*0210*/  @!P2 IMAD.IADD R9, R8, 0x1, R9 ;  /* 0x000000010809a824 */ /* 0x001fe200078e0209 */
[----:B------:R-:W-:-:S04]  /*0220*/  @!P1 LEA R8, R0, 0x10, 0x4 ;  /* 0x0000001000089811 */ /* 0x000fc800078e20ff */
[----:B------:R-:W-:Y:S01]  /*0230*/  @!P2 STS [R4+0x4], R9 ;  /* 0x000004090400a388 */ /* 0x000fe20000000800 */
[----:B------:R-:W-:Y:S01]  /*0240*/  BAR.SYNC.DEFER_BLOCKING 0x0 ;  /* 0x0000000000007b1d */ /* 0x000fe20000010000 */
[----:B------:R-:W-:-:S04]  /*0250*/  ISETP.GT.U32.AND P2, PT, R0, 0x1f, PT ;  /* 0x0000001f0000780c */ /* 0x000fc80003f44070 */
[----:B------:R-:W-:-:S09]  /*0260*/  P2R R6, PR, RZ, 0x4 ;  /* 0x00000004ff067803 */ /* 0x000fd20000000000 */
[----:B------:R-:W-:Y:S01]  /*0270*/  @!P2 LEA R6, R0, 0x20, 0x5 ;  /* 0x000000200006a811 */ /* 0x000fe200078e28ff */
[----:B------:R-:W-:Y:S04]  /*0280*/  @!P1 LDS R10, [R8+UR4+-0xc] ;  /* 0xfffff404080a9984 */ /* 0x000fe80008000800 */
[----:B------:R-:W0:Y:S02]  /*0290*/  @!P1 LDS R11, [R8+UR4+-0x4] ;  /* 0xfffffc04080b9984 */ /* 0x000e240008000800 */
[----:B0-----:R-:W-:-:S05]  /*02a0*/  @!P1 IMAD.IADD R11, R10, 0x1, R11 ;  /* 0x000000010a0b9824 */ /* 0x001fca00078e020b */
[----:B------:R-:W-:Y:S01]  /*02b0*/  @!P1 STS [R8+UR4+-0x4], R11 ;  /* 0xfffffc0b08009988 */ /* 0x000fe20008000804 */
[----:B------:R-:W-:Y:S01]  /*02c0*/  BAR.SYNC.DEFER_BLOCKING 0x0 ;  /* 0x0000000000007b1d */ /* 0x000fe20000010000 */
[----:B------:R-:W-:-:S13]  /*02d0*/  ISETP.GT.U32.AND P1, PT, R0, 0xf, PT ;  /* 0x0000000f0000780c */ /* 0x000fda0003f24070 */
[----:B------:R-:W-:Y:S01]  /*02e0*/  @!P1 LEA R9, R0, 0x40, 0x6 ;  /* 0x0000004000099811 */ /* 0x000fe200078e30ff */
[----:B------:R-:W-:Y:S04]  /*02f0*/  @!P2 LDS R10, [R6+UR4+-0x14] ;  /* 0xffffec04060aa984 */ /* 0x000fe80008000800 */
[----:B------:R-:W0:Y:S02]  /*0300*/  @!P2 LDS R13, [R6+UR4+-0x4] ;  /* 0xfffffc04060da984 */ /* 0x000e240008000800 */
[----:B0-----:R-:W-:-:S05]  /*0310*/  @!P2 IMAD.IADD R13, R10, 0x1, R13 ;  /* 0x000000010a0da824 */ /* 0x001fca00078e020d */
[----:B------:R0:W-:Y:S01]  /*0320*/  @!P2 STS [R6+UR4+-0x4], R13 ;  /* 0xfffffc0d0600a988 */ /* 0x0001e20008000804 */
[----:B------:R-:W-:Y:S01]  /*0330*/  BAR.SYNC.DEFER_BLOCKING 0x0 ;  /* 0x0000000000007b1d */ /* 0x000fe20000010000 */
[C---:B------:R-:W-:Y:S02]  /*0340*/  ISETP.GT.U32.AND P2, PT, R0.reuse, 0x7, PT ;  /* 0x000000070000780c */ /* 0x040fe40003f44070 */
[----:B0-----:R-:W-:-:S11]  /*0350*/  @!P3 LEA R6, R0, 0x100, 0x8 ;  /* 0x000001000006b811 */ /* 0x001fd600078e40ff */
[----:B------:R-:W-:Y:S01]  /*0360*/  @!P2 LEA R8, R0, 0x80, 0x7 ;  /* 0x000000800008a811 */ /* 0x000fe200078e38ff */
[----:B------:R-:W-:Y:S04]  /*0370*/  @!P1 LDS R10, [R9+UR4+-0x24] ;  /* 0xffffdc04090a9984 */ /* 0x000fe80008000800 */
[----:B------:R-:W0:Y:S02]  /*0380*/  @!P1 LDS R15, [R9+UR4+-0x4] ;  /* 0xfffffc04090f9984 */ /* 0x000e240008000800 */
[----:B0-----:R-:W-:-:S05]  /*0390*/  @!P1 IMAD.IADD R10, R10, 0x1, R15 ;  /* 0x000000010a0a9824 */ /* 0x001fca00078e020f */
[----:B------:R0:W-:Y:S01]  /*03a0*/  @!P1 STS [R9+UR4+-0x4], R10 ;  /* 0xfffffc0a09009988 */ /* 0x0001e20008000804 */
[----:B------:R-:W-:Y:S01]  /*03b0*/  BAR.SYNC.DEFER_BLOCKING 0x0 ;  /* 0x0000000000007b1d */ /* 0x000fe20000010000 */
[----:B0-----:R-:W-:-:S05]  /*03c0*/  @!P4 LEA R9, R0, 0x200, 0x9 ;  /* 0x000002000009c811 */ /* 0x001fca00078e48ff */
[----:B------:R-:W-:Y:S04]  /*03d0*/  @!P2 LDS R11, [R8+UR4+-0x44] ;  /* 0xffffbc04080ba984 */ /* 0x000fe80008000800 */
[----:B------:R-:W0:Y:S02]  /*03e0*/  @!P2 LDS R12, [R8+UR4+-0x4] ;  /* 0xfffffc04080ca984 */ /* 0x000e240008000800 */
[----:B0-----:R-:W-:-:S05]  /*03f0*/  @!P2 IMAD.IADD R11, R11, 0x1, R12 ;  /* 0x000000010b0ba824 */ /* 0x001fca00078e020c */
[----:B------:R-:W-:Y:S01]  /*0400*/  @!P2 STS [R8+UR4+-0x4], R11 ;  /* 0xfffffc0b0800a988 */ /* 0x000fe20008000804 */
[----:B------:R-:W-:Y:S06]  /*0410*/  BAR.SYNC.DEFER_BLOCKING 0x0 ;  /* 0x0000000000007b1d */ /* 0x000fec0000010000 */
        /* <DEDUP_REMOVED lines=10> */
[----:B------:R-:W-:Y:S04]  /*04c0*/  @!P5 LDS R8, [UR4+0x1fc] ;  /* 0x0001fc04ff08d984 */ /* 0x000fe80008000800 */
[----:B------:R-:W0:Y:S02]  /*04d0*/  @!P5 LDS R11, [UR4+0x3fc] ;  /* 0x0003fc04ff0bd984 */ /* 0x000e240008000800 */
[----:B0-----:R-:W-:-:S02]  /*04e0*/  @!P5 IMAD.IADD R11, R8, 0x1, R11 ;  /* 0x00000001080bd824 */ /* 0x001fc400078e020b */
[----:B------:R-:W0:Y:S03]  /*04f0*/  @!P6 LDC.64 R8, c[0x0][0x388] ;  /* 0x0000e200ff08eb82 */ /* 0x000e260000000a00 */
[----:B------:R-:W-:Y:S05]  /*0500*/  @!P5 STS [UR4+0x3fc], R11 ;  /* 0x0003fc0bff00d988 */ /* 0x000fea0008000804 */
[----:B------:R-:W-:Y:S01]  /*0510*/  BAR.SYNC.DEFER_BLOCKING 0x0 ;  /* 0x0000000000007b1d */ /* 0x000fe20000010000 */
[----:B0-----:R-:W-:-:S05]  /*0520*/  @!P6 IMAD.WIDE.U32 R8, R5, 0x4, R8 ;  /* 0x000000040508e825 */ /* 0x001fca00078e0008 */
[----:B------:R-:W0:Y:S04]  /*0530*/  @!P6 LDS R13, [UR4+0x3fc] ;  /* 0x0003fc04ff0de984 */ /* 0x000e280008000800 */
[----:B0-----:R0:W-:Y:S01]  /*0540*/  @!P6 STG.E desc[UR6][R8.64], R13 ;  /* 0x0000000d0800e986 */ /* 0x0011e2000c101906 */
[----:B------:R-:W-:Y:S05]  /*0550*/  @!P6 BRA `(.L_x_9) ;  /* 0x000000000008e947 */ /* 0x000fea0003800000 */
[----:B------:R-:W-:Y:S05]  /*0560*/  @P5 BREAK.RELIABLE B1 ;  /* 0x0000000000015942 */ /* 0x000fea0003800100 */
[----:B------:R-:W-:Y:S05]  /*0570*/  @P5 BRA `(.L_x_10) ;  /* 0x0000000000085947 */ /* 0x000fea0003800000 */
.L_x_9:
[----:B------:R-:W-:Y:S05]  /*0580*/  BSYNC.RELIABLE B1 ;  /* 0x0000000000017941 */ /* 0x000fea0003800100 */
.L_x_8:
[----:B------:R-:W-:Y:S01]  /*0590*/  STS [UR4+0x3fc], RZ ;  /* 0x0003fcffff007988 */ /* 0x000fe20008000804 */
.L_x_10:
[----:B------:R-:W-:Y:S05]  /*05a0*/  BSYNC.RECONVERGENT B0 ;  /* 0x0000000000007941 */ /* 0x000fea0003800200 */
.L_x_7:
[----:B------:R-:W-:Y:S05]  /*05b0*/  WARPSYNC.ALL ;  /* 0x0000000000007948 */ /* 0x000fea0003800000 */
[----:B------:R-:W-:Y:S01]  /*05c0*/  BAR.SYNC.DEFER_BLOCKING 0x0 ;  /* 0x0000000000007b1d */ /* 0x000fe20000010000 */
[C---:B------:R-:W-:Y:S02]  /*05d0*/  @!P4 LEA R10, R0.reuse, 0x200, 0x9 ;  /* 0x00000200000ac811 */ /* 0x040fe400078e48ff */
[C---:B------:R-:W-:Y:S02]  /*05e0*/  @!P3 LEA R11, R0.reuse, 0x100, 0x8 ;  /* 0x00000100000bb811 */ /* 0x040fe400078e40ff */
[----:B------:R-:W-:-:S02]  /*05f0*/  @!P2 LEA R12, R0, 0x80, 0x7 ;  /* 0x00000080000ca811 */ /* 0x000fc400078e38ff */
[C---:B------:R-:W-:Y:S02]  /*0600*/  @!P1 LEA R14, R0.reuse, 0x40, 0x6 ;  /* 0x00000040000e9811 */ /* 0x040fe400078e30ff */
[----:B------:R-:W-:-:S13]  /*0610*/  ISETP.GT.U32.AND P6, PT, R0, 0x1f, PT ;  /* 0x0000001f0000780c */ /* 0x000fda0003fc4070 */
[C---:B------:R-:W-:Y:S01]  /*0620*/  @!P6 LEA R15, R0.reuse, 0x20, 0x5 ;  /* 0x00000020000fe811 */ /* 0x040fe200078e28ff */
[----:B------:R-:W-:Y:S04]  /*0630*/  @!P5 LDS R5, [UR4+0x1fc] ;  /* 0x0001fc04ff05d984 */ /* 0x000fe80008000800 */
[----:B------:R-:W1:Y:S02]  /*0640*/  @!P5 LDS R6, [UR4+0x3fc] ;  /* 0x0003fc04ff06d984 */ /* 0x000e640008000800 */
[----:B-1----:R-:W-:Y:S02]  /*0650*/  @!P5 IMAD.IADD R5, R5, 0x1, R6 ;  /* 0x000000010505d824 */ /* 0x002fe400078e0206 */
[----:B------:R-:W-:Y:S04]  /*0660*/  @!P5 STS [UR4+0x1fc], R6 ;  /* 0x0001fc06ff00d988 */ /* 0x000fe80008000804 */
[----:B------:R-:W-:Y:S01]  /*0670*/  @!P5 STS [UR4+0x3fc], R5 ;  /* 0x0003fc05ff00d988 */ /* 0x000fe20008000804 */
[----:B------:R-:W-:Y:S01]  /*0680*/  BAR.SYNC.DEFER_BLOCKING 0x0 ;  /* 0x0000000000007b1d */ /* 0x000fe20000010000 */
[----:B------:R-:W-:-:S05]  /*0690*/  ISETP.GT.U32.AND P5, PT, R0, 0x3f, PT ;  /* 0x0000003f0000780c */ /* 0x000fca0003fa4070 */
[----:B0-----:R-:W-:Y:S04]  /*06a0*/  @!P4 LDS R8, [R10+UR4+-0x104] ;  /* 0xfffefc040a08c984 */ /* 0x001fe80008000800 */
[----:B------:R-:W0:Y:S02]  /*06b0*/  @!P4 LDS R9, [R10+UR4+-0x4] ;  /* 0xfffffc040a09c984 */ /* 0x000e240008000800 */
[----:B0-----:R-:W-:Y:S02]  /*06c0*/  @!P4 IMAD.IADD R8, R8, 0x1, R9 ;  /* 0x000000010808c824 */ /* 0x001fe400078e0209 */
[----:B------:R-:W-:Y:S04]  /*06d0*/  @!P4 STS [R10+UR4+-0x104], R9 ;  /* 0xfffefc090a00c988 */ /* 0x000fe80008000804 */
[----:B------:R-:W-:Y:S01]  /*06e0*/  @!P4 STS [R10+UR4+-0x4], R8 ;  /* 0xfffffc080a00c988 */ /* 0x000fe20008000804 */
[----:B------:R-:W-:Y:S06]  /*06f0*/  BAR.SYNC.DEFER_BLOCKING 0x0 ;  /* 0x0000000000007b1d */ /* 0x000fec0000010000 */
[----:B------:R-:W-:Y:S04]  /*0700*/  @!P3 LDS R6, [R11+UR4+-0x84] ;  /* 0xffff7c040b06b984 */ /* 0x000fe80008000800 */
[----:B------:R-:W0:Y:S02]  /*0710*/  @!P3 LDS R5, [R11+UR4+-0x4] ;  /* 0xfffffc040b05b984 */ /* 0x000e240008000800 */
[----:B0-----:R-:W-:-:S02]  /*0720*/  @!P3 IMAD.IADD R6, R6, 0x1, R5 ;  /* 0x000000010606b824 */ /* 0x001fc400078e0205 */
[----:B------:R-:W-:Y:S04]  /*0730*/  @!P3 STS [R11+UR4+-0x84], R5 ;  /* 0xffff7c050b00b988 */ /* 0x000fe80008000804 */
[----:B------:R-:W-:Y:S01]  /*0740*/  @!P3 STS [R11+UR4+-0x4], R6 ;  /* 0xfffffc060b00b988 */ /* 0x000fe20008000804 */
[----:B------:R-:W-:Y:S06]  /*0750*/  BAR.SYNC.DEFER_BLOCKING 0x0 ;  /* 0x0000000000007b1d */ /* 0x000fec0000010000 */
[----:B------:R-:W-:Y:S04]  /*0760*/  @!P2 LDS R9, [R12+UR4+-0x44] ;  /* 0xffffbc040c09a984 */ /* 0x000fe80008000800 */
[----:B------:R-:W0:Y:S02]  /*0770*/  @!P2 LDS R8, [R12+UR4+-0x4] ;  /* 0xfffffc040c08a984 */ /* 0x000e240008000800 */
[----:B0-----:R-:W-:-:S02]  /*0780*/  @!P2 IMAD.IADD R9, R9, 0x1, R8 ;  /* 0x000000010909a824 */ /* 0x001fc400078e0208 */
[----:B------:R-:W-:Y:S04]  /*0790*/  @!P2 STS [R12+UR4+-0x44], R8 ;  /* 0xffffbc080c00a988 */ /* 0x000fe80008000804 */
[----:B------:R0:W-:Y:S01]  /*07a0*/  @!P2 STS [R12+UR4+-0x4], R9 ;  /* 0xfffffc090c00a988 */ /* 0x0001e20008000804 */
[----:B------:R-:W-:Y:S01]  /*07b0*/  BAR.SYNC.DEFER_BLOCKING 0x0 ;  /* 0x0000000000007b1d */ /* 0x000fe20000010000 */
[----:B0-----:R-:W-:-:S05]  /*07c0*/  @!P5 LEA R12, R0, 0x10, 0x4 ;  /* 0x00000010000cd811 */ /* 0x001fca00078e20ff */
[----:B------:R-:W-:Y:S04]  /*07d0*/  @!P1 LDS R10, [R14+UR4+-0x24] ;  /* 0xffffdc040e0a9984 */ /* 0x000fe80008000800 */
        /* <DEDUP_REMOVED lines=10> */
[----:B------:R-:W-:Y:S01]  /*0880*/  BAR.SYNC.DEFER_BLOCKING 0x0 ;  /* 0x0000000000007b1d */ /* 0x000fe20000010000 */
[----:B------:R-:W-:-:S05]  /*0890*/  ISETP.GT.U32.AND P6, PT, R0, 0x7f, PT ;  /* 0x0000007f0000780c */ /* 0x000fca0003fc4070 */
[----:B------:R-:W-:Y:S04]  /*08a0*/  @!P5 LDS R8, [R12+UR4+-0xc] ;  /* 0xfffff4040c08d984 */ /* 0x000fe80008000800 */
[----:B------:R-:W0:Y:S02]  /*08b0*/  @!P5 LDS R13, [R12+UR4+-0x4] ;  /* 0xfffffc040c0dd984 */ /* 0x000e240008000800 */
[----:B0-----:R-:W-:Y:S02]  /*08c0*/  @!P5 IMAD.IADD R8, R8, 0x1, R13 ;  /* 0x000000010808d824 */ /* 0x001fe400078e020d */
[----:B------:R-:W-:Y:S04]  /*08d0*/  @!P5 STS [R12+UR4+-0xc], R13 ;  /* 0xfffff40d0c00d988 */ /* 0x000fe80008000804 */
[----:B------:R-:W-:Y:S01]  /*08e0*/  @!P5 STS [R12+UR4+-0x4], R8 ;  /* 0xfffffc080c00d988 */ /* 0x000fe20008000804 */
[----:B------:R-:W-:Y:S06]  /*08f0*/  BAR.SYNC.DEFER_BLOCKING 0x0 ;  /* 0x0000000000007b1d */ /* 0x000fec0000010000 */
[----:B------:R-:W-:Y:S04]  /*0900*/  @!P6 LDS R0, [R4] ;  /* 0x000000000400e984 */ /* 0x000fe80000000800 */
[----:B------:R-:W0:Y:S02]  /*0910*/  @!P6 LDS R5, [R4+0x4] ;  /* 0x000004000405e984 */ /* 0x000e240000000800 */
[----:B0-----:R-:W-:-:S02]  /*0920*/  @!P6 IMAD.IADD R9, R0, 0x1, R5 ;  /* 0x000000010009e824 */ /* 0x001fc400078e0205 */
[----:B------:R0:W-:Y:S04]  /*0930*/  @!P6 STS [R4], R5 ;  /* 0x000000050400e388 */ /* 0x0001e80000000800 */
[----:B------:R0:W-:Y:S01]  /*0940*/  @!P6 STS [R4+0x4], R9 ;  /* 0x000004090400e388 */ /* 0x0001e20000000800 */
[----:B------:R-:W-:Y:S06]  /*0950*/  BAR.SYNC.DEFER_BLOCKING 0x0 ;  /* 0x0000000000007b1d */ /* 0x000fec0000010000 */
[----:B------:R-:W-:Y:S05]  /*0960*/  @P0 EXIT ;  /* 0x000000000000094d */ /* 0x000fea0003800000 */
[----:B------:R-:W0:Y:S04]  /*0970*/  LDG.E R0, desc[UR6][R2.64] ;  /* 0x0000000602007981 */ /* 0x000e28000c1e1900 */
[----:B------:R-:W0:Y:S02]  /*0980*/  LDS R7, [R7] ;  /* 0x0000000007077984 */ /* 0x000e240000000800 */
[----:B0-----:R-:W-:-:S05]  /*0990*/  IMAD.IADD R5, R7, 0x1, R0 ;  /* 0x0000000107057824 */ /* 0x001fca00078e0200 */
[----:B------:R-:W-:Y:S01]  /*09a0*/  STG.E desc[UR6][R2.64], R5 ;  /* 0x0000000502007986 */ /* 0x000fe2000c101906 */
[----:B------:R-:W-:Y:S05]  /*09b0*/  EXIT ;  /* 0x000000000000794d */ /* 0x000fea0003800000 */
.L_x_11:
        /* <DEDUP_REMOVED lines=12> */
.L_x_14:


//--------------------- .nv.shared.reserved.0     --------------------------
	.section	.nv.shared.reserved.0,"aw",@nobits
	.weak		__nv_reservedSMEM_offset_0_alias
	.size		__nv_reservedSMEM_offset_0_alias, 0, 64
	.other		__nv_reservedSMEM_offset_0_alias,@"STO_CUDA_RESERVED_SHARED STV_DEFAULT"
__nv_reservedSMEM_offset_0_alias:
	.zero		0
	.zero		64


//--------------------- .nv.shared._Z4scanPiS_i   --------------------------
	.section	.nv.shared._Z4scanPiS_i,"aw",@nobits
	.sectionflags	@""
	.align	4
.nv.shared._Z4scanPiS_i:
	.zero		2048


//--------------------- .nv.constant0._Z11add_offsetsPiS_i --------------------------
	.section	.nv.constant0._Z11add_offsetsPiS_i,"a",@progbits
	.sectionflags	@""
	.align	4
.nv.constant0._Z11add_offsetsPiS_i:
	.zero		916


//--------------------- .nv.constant0._Z10add_blocksPii --------------------------
	.section	.nv.constant0._Z10add_blocksPii,"a",@progbits
	.sectionflags	@""
	.align	4
.nv.constant0._Z10add_blocksPii:
	.zero		908


//--------------------- .nv.constant0._Z4scanPiS_i --------------------------
	.section	.nv.constant0._Z4scanPiS_i,"a",@progbits
	.sectionflags	@""
	.align	4
.nv.constant0._Z4scanPiS_i:
	.zero		916


//--------------------- SYMBOLS --------------------------

	.type		.nv.reservedSmem.offset0,@object
	.size		.nv.reservedSmem.offset0,0x4
	.type		.nv.reservedSmem.cap,@object
	.size		.nv.reservedSmem.cap,0x4
